// auto-generated by cutlass_sweep.gemm — config: {"arch": "sm_100", "cluster_m": 1, "cluster_n": 1, "dtype": "e4m3", "stages": 3, "tile_k": 64, "tile_m": 128, "tile_n": 64}
#include "cutlass/cutlass.h"
#include "cutlass/gemm/collective/collective_builder.hpp"
#include "cutlass/gemm/device/gemm_universal_adapter.h"
#include "cutlass/gemm/kernel/gemm_universal.hpp"
#include "cutlass/epilogue/collective/collective_builder.hpp"

using ElemA = cutlass::float_e4m3_t;
using ElemB = cutlass::float_e4m3_t;
using ElemCD = cutlass::float_e4m3_t;
using Acc  = float;
using TileShape    = cute::Shape<cute::_128, cute::_64, cute::_64>;
using ClusterShape = cute::Shape<cute::_1, cute::_1, cute::_1>;

using CollectiveEpilogue = typename cutlass::epilogue::collective::CollectiveBuilder<
    cutlass::arch::Sm100, cutlass::arch::OpClassTensorOp,
    TileShape, ClusterShape,
    cutlass::epilogue::collective::EpilogueTileAuto,
    Acc, Acc,
    ElemCD, cutlass::layout::RowMajor, 128 / cutlass::sizeof_bits<ElemCD>::value,
    ElemCD, cutlass::layout::RowMajor, 128 / cutlass::sizeof_bits<ElemCD>::value,
    cutlass::epilogue::collective::EpilogueScheduleAuto
  >::CollectiveOp;

using CollectiveMainloop = typename cutlass::gemm::collective::CollectiveBuilder<
    cutlass::arch::Sm100, cutlass::arch::OpClassTensorOp,
    ElemA, cutlass::layout::RowMajor, 128 / cutlass::sizeof_bits<ElemA>::value,
    ElemB, cutlass::layout::ColumnMajor, 128 / cutlass::sizeof_bits<ElemB>::value,
    Acc,
    TileShape, ClusterShape,
    cutlass::gemm::collective::StageCount<3>,
    cutlass::gemm::collective::KernelScheduleAuto
  >::CollectiveOp;

using GemmKernel = cutlass::gemm::kernel::GemmUniversal<
    cute::Shape<int,int,int,int>,
    CollectiveMainloop,
    CollectiveEpilogue
>;
using Gemm = cutlass::gemm::device::GemmUniversalAdapter<GemmKernel>;

// Force the device kernel symbol into the cubin without needing a host main.
auto* _anchor = &cutlass::device_kernel<GemmKernel>;


// ===== COMPILED SASS (sm_100a) =====

	.target	sm_100a

	.elftype	@"ET_EXEC"


//--------------------- .note.nv.tkinfo           --------------------------
	.section	.note.nv.tkinfo,"",@"SHT_NOTE"
	.sectionflags	@"SHF_NOTE_NV_TKINFO"
	.tkinfo
        /*0018*/ 	.word	0x00000002
        /*0030*/ 	.string	""
        /*0030*/ 	.string	"ptxas"
        /*0030*/ 	.string	"Cuda compilation tools, release 13.0, V13.0.88"
        /*0030*/ 	.string	"Build cuda_13.0.r13.0/compiler.36424714_0"
        /*0030*/ 	.string	"-arch sm_100a -m 64 "



//--------------------- .note.nv.cuinfo           --------------------------
	.section	.note.nv.cuinfo,"",@"SHT_NOTE"
	.sectionflags	@"SHF_NOTE_NV_CUINFO"
        /*0018*/ 	.short	0x0002
        /*001a*/ 	.short	0x0064
        /*001c*/ 	.short	0x0082
	.zero		2


//--------------------- .nv.info                  --------------------------
	.section	.nv.info,"",@"SHT_CUDA_INFO"
	.align	4


	//----- nvinfo : EIATTR_REGCOUNT
	.align		4
        /*0000*/ 	.byte	0x04, 0x2f
        /*0002*/ 	.short	(.L_19 - .L_18)
	.align		4
.L_18:
        /*0004*/ 	.word	index@(_ZN7cutlass13device_kernelINS_4gemm6kernel13GemmUniversalIN4cute5tupleIJiiiiEEENS1_10collective13CollectiveMmaINS1_35MainloopSm100TmaUmmaWarpSpecializedILi3ELi2ELi4ENS5_IJNS4_1CILi1EEESB_SB_EEEEENS5_IJNSA_ILi128EEENSA_ILi64EEESF_EEENS_12float_e4m3_tENS5_IJlSB_lEEESH_SI_NS4_8TiledMMAINS4_8MMA_AtomIJNS4_10MMA_TraitsINS4_19SM100_MMA_F8F6F4_SSEJSH_SH_fSE_SF_NS4_17integral_constantINS4_4UMMA5MajorELSP_0EEESQ_NSN_INSO_7ScaleInELSR_0EEESS_EEEEEENS4_6LayoutISC_NS5_IJNSA_ILi0EEESW_SW_EEEEENS5_IJNS4_10UnderscoreESZ_SZ_EEEEENS4_13SM90_TMA_LOADENS4_14ComposedLayoutINS4_7SwizzleILi2ELi4ELi3EEENS4_18smem_ptr_flag_bitsILi8EEENSV_INS5_IJNSA_ILi8EEESF_EEENS5_IJSF_SB_EEEEEEEvNS4_8identityES12_S1C_vS1D_EENS_8epilogue10collective18CollectiveEpilogueINS1F_23Sm100TmaWarpSpecializedILi1ELi1ELi64ELb0ELb0EEEJSG_NS5_IJNSV_ISE_SB_EENSV_ISF_SB_EEEEESH_SI_SH_SI_NS1F_6fusion15FusionCallbacksIS1J_NS1N_17LinearCombinationISH_fSH_fLNS_15FloatRoundStyleE2EEESG_S1M_JEEENS4_5SM1004TMEM4LOAD26SM100_TMEM_LOAD_32dp32b64xES12_S1C_NS4_39AutoVectorizingCopyWithAssumedAlignmentILi128EEENS4_14SM90_TMA_STOREES1C_S1Y_S1Y_EEEvvEEEEvNT_6ParamsE)
        /*0008*/ 	.word	0x000000c2


	//----- nvinfo : EIATTR_FRAME_SIZE
	.align		4
.L_19:
        /*000c*/ 	.byte	0x04, 0x11
        /*000e*/ 	.short	(.L_21 - .L_20)
	.align		4
.L_20:
        /*0010*/ 	.word	index@($__internal_2_$__cuda_sm10x_tcgen05_guardrail_trap_unallocated_columns_being_dealloced)
        /*0014*/ 	.word	0x00000000


	//----- nvinfo : EIATTR_FRAME_SIZE
	.align		4
.L_21:
        /*0018*/ 	.byte	0x04, 0x11
        /*001a*/ 	.short	(.L_23 - .L_22)
	.align		4
.L_22:
        /*001c*/ 	.word	index@($__internal_1_$__cuda_sm10x_tcgen05_guardrail_trap_phase_invalid_during_alloc)
        /*0020*/ 	.word	0x00000000


	//----- nvinfo : EIATTR_FRAME_SIZE
	.align		4
.L_23:
        /*0024*/ 	.byte	0x04, 0x11
        /*0026*/ 	.short	(.L_25 - .L_24)
	.align		4
.L_24:
        /*0028*/ 	.word	index@($__internal_0_$__cuda_sm10x_tcgen05_guardrail_trap_col_being_dealloced_not_returned_by_alloc)
        /*002c*/ 	.word	0x00000000


	//----- nvinfo : EIATTR_FRAME_SIZE
	.align		4
.L_25:
        /*0030*/ 	.byte	0x04, 0x11
        /*0032*/ 	.short	(.L_27 - .L_26)
	.align		4
.L_26:
        /*0034*/ 	.word	index@(_ZN7cutlass13device_kernelINS_4gemm6kernel13GemmUniversalIN4cute5tupleIJiiiiEEENS1_10collective13CollectiveMmaINS1_35MainloopSm100TmaUmmaWarpSpecializedILi3ELi2ELi4ENS5_IJNS4_1CILi1EEESB_SB_EEEEENS5_IJNSA_ILi128EEENSA_ILi64EEESF_EEENS_12float_e4m3_tENS5_IJlSB_lEEESH_SI_NS4_8TiledMMAINS4_8MMA_AtomIJNS4_10MMA_TraitsINS4_19SM100_MMA_F8F6F4_SSEJSH_SH_fSE_SF_NS4_17integral_constantINS4_4UMMA5MajorELSP_0EEESQ_NSN_INSO_7ScaleInELSR_0EEESS_EEEEEENS4_6LayoutISC_NS5_IJNSA_ILi0EEESW_SW_EEEEENS5_IJNS4_10UnderscoreESZ_SZ_EEEEENS4_13SM90_TMA_LOADENS4_14ComposedLayoutINS4_7SwizzleILi2ELi4ELi3EEENS4_18smem_ptr_flag_bitsILi8EEENSV_INS5_IJNSA_ILi8EEESF_EEENS5_IJSF_SB_EEEEEEEvNS4_8identityES12_S1C_vS1D_EENS_8epilogue10collective18CollectiveEpilogueINS1F_23Sm100TmaWarpSpecializedILi1ELi1ELi64ELb0ELb0EEEJSG_NS5_IJNSV_ISE_SB_EENSV_ISF_SB_EEEEESH_SI_SH_SI_NS1F_6fusion15FusionCallbacksIS1J_NS1N_17LinearCombinationISH_fSH_fLNS_15FloatRoundStyleE2EEESG_S1M_JEEENS4_5SM1004TMEM4LOAD26SM100_TMEM_LOAD_32dp32b64xES12_S1C_NS4_39AutoVectorizingCopyWithAssumedAlignmentILi128EEENS4_14SM90_TMA_STOREES1C_S1Y_S1Y_EEEvvEEEEvNT_6ParamsE)
        /*0038*/ 	.word	0x00000000


	//----- nvinfo : EIATTR_MIN_STACK_SIZE
	.align		4
.L_27:
        /*003c*/ 	.byte	0x04, 0x12
        /*003e*/ 	.short	(.L_29 - .L_28)
	.align		4
.L_28:
        /*0040*/ 	.word	index@(_ZN7cutlass13device_kernelINS_4gemm6kernel13GemmUniversalIN4cute5tupleIJiiiiEEENS1_10collective13CollectiveMmaINS1_35MainloopSm100TmaUmmaWarpSpecializedILi3ELi2ELi4ENS5_IJNS4_1CILi1EEESB_SB_EEEEENS5_IJNSA_ILi128EEENSA_ILi64EEESF_EEENS_12float_e4m3_tENS5_IJlSB_lEEESH_SI_NS4_8TiledMMAINS4_8MMA_AtomIJNS4_10MMA_TraitsINS4_19SM100_MMA_F8F6F4_SSEJSH_SH_fSE_SF_NS4_17integral_constantINS4_4UMMA5MajorELSP_0EEESQ_NSN_INSO_7ScaleInELSR_0EEESS_EEEEEENS4_6LayoutISC_NS5_IJNSA_ILi0EEESW_SW_EEEEENS5_IJNS4_10UnderscoreESZ_SZ_EEEEENS4_13SM90_TMA_LOADENS4_14ComposedLayoutINS4_7SwizzleILi2ELi4ELi3EEENS4_18smem_ptr_flag_bitsILi8EEENSV_INS5_IJNSA_ILi8EEESF_EEENS5_IJSF_SB_EEEEEEEvNS4_8identityES12_S1C_vS1D_EENS_8epilogue10collective18CollectiveEpilogueINS1F_23Sm100TmaWarpSpecializedILi1ELi1ELi64ELb0ELb0EEEJSG_NS5_IJNSV_ISE_SB_EENSV_ISF_SB_EEEEESH_SI_SH_SI_NS1F_6fusion15FusionCallbacksIS1J_NS1N_17LinearCombinationISH_fSH_fLNS_15FloatRoundStyleE2EEESG_S1M_JEEENS4_5SM1004TMEM4LOAD26SM100_TMEM_LOAD_32dp32b64xES12_S1C_NS4_39AutoVectorizingCopyWithAssumedAlignmentILi128EEENS4_14SM90_TMA_STOREES1C_S1Y_S1Y_EEEvvEEEEvNT_6ParamsE)
        /*0044*/ 	.word	0x00000000
.L_29:


//--------------------- .nv.compat                --------------------------
	.section	.nv.compat,"",@"SHT_CUDA_COMPAT_INFO"
	.align	4
        /*0000*/ 	.byte	0x02, 0x09, 0x01, 0x00, 0x02, 0x02, 0x02, 0x00, 0x02, 0x05, 0x05, 0x00, 0x03, 0x07, 0x01, 0x01
        /*0010*/ 	.byte	0x02, 0x03, 0x01, 0x00, 0x02, 0x06, 0x01, 0x00, 0x04, 0x0b, 0x08, 0x00, 0x09, 0x00, 0x00, 0x00
        /*0020*/ 	.byte	0x00, 0x00, 0x00, 0x00


//--------------------- .nv.info._ZN7cutlass13device_kernelINS_4gemm6kernel13GemmUniversalIN4cute5tupleIJiiiiEEENS1_10collective13CollectiveMmaINS1_35MainloopSm100TmaUmmaWarpSpecializedILi3ELi2ELi4ENS5_IJNS4_1CILi1EEESB_SB_EEEEENS5_IJNSA_ILi128EEENSA_ILi64EEESF_EEENS_12float_e4m3_tENS5_IJlSB_lEEESH_SI_NS4_8TiledMMAINS4_8MMA_AtomIJNS4_10MMA_TraitsINS4_19SM100_MMA_F8F6F4_SSEJSH_SH_fSE_SF_NS4_17integral_constantINS4_4UMMA5MajorELSP_0EEESQ_NSN_INSO_7ScaleInELSR_0EEESS_EEEEEENS4_6LayoutISC_NS5_IJNSA_ILi0EEESW_SW_EEEEENS5_IJNS4_10UnderscoreESZ_SZ_EEEEENS4_13SM90_TMA_LOADENS4_14ComposedLayoutINS4_7SwizzleILi2ELi4ELi3EEENS4_18smem_ptr_flag_bitsILi8EEENSV_INS5_IJNSA_ILi8EEESF_EEENS5_IJSF_SB_EEEEEEEvNS4_8identityES12_S1C_vS1D_EENS_8epilogue10collective18CollectiveEpilogueINS1F_23Sm100TmaWarpSpecializedILi1ELi1ELi64ELb0ELb0EEEJSG_NS5_IJNSV_ISE_SB_EENSV_ISF_SB_EEEEESH_SI_SH_SI_NS1F_6fusion15FusionCallbacksIS1J_NS1N_17LinearCombinationISH_fSH_fLNS_15FloatRoundStyleE2EEESG_S1M_JEEENS4_5SM1004TMEM4LOAD26SM100_TMEM_LOAD_32dp32b64xES12_S1C_NS4_39AutoVectorizingCopyWithAssumedAlignmentILi128EEENS4_14SM90_TMA_STOREES1C_S1Y_S1Y_EEEvvEEEEvNT_6ParamsE --------------------------
	.section	.nv.info._ZN7cutlass13device_kernelINS_4gemm6kernel13GemmUniversalIN4cute5tupleIJiiiiEEENS1_10collective13CollectiveMmaINS1_35MainloopSm100TmaUmmaWarpSpecializedILi3ELi2ELi4ENS5_IJNS4_1CILi1EEESB_SB_EEEEENS5_IJNSA_ILi128EEENSA_ILi64EEESF_EEENS_12float_e4m3_tENS5_IJlSB_lEEESH_SI_NS4_8TiledMMAINS4_8MMA_AtomIJNS4_10MMA_TraitsINS4_19SM100_MMA_F8F6F4_SSEJSH_SH_fSE_SF_NS4_17integral_constantINS4_4UMMA5MajorELSP_0EEESQ_NSN_INSO_7ScaleInELSR_0EEESS_EEEEEENS4_6LayoutISC_NS5_IJNSA_ILi0EEESW_SW_EEEEENS5_IJNS4_10UnderscoreESZ_SZ_EEEEENS4_13SM90_TMA_LOADENS4_14ComposedLayoutINS4_7SwizzleILi2ELi4ELi3EEENS4_18smem_ptr_flag_bitsILi8EEENSV_INS5_IJNSA_ILi8EEESF_EEENS5_IJSF_SB_EEEEEEEvNS4_8identityES12_S1C_vS1D_EENS_8epilogue10collective18CollectiveEpilogueINS1F_23Sm100TmaWarpSpecializedILi1ELi1ELi64ELb0ELb0EEEJSG_NS5_IJNSV_ISE_SB_EENSV_ISF_SB_EEEEESH_SI_SH_SI_NS1F_6fusion15FusionCallbacksIS1J_NS1N_17LinearCombinationISH_fSH_fLNS_15FloatRoundStyleE2EEESG_S1M_JEEENS4_5SM1004TMEM4LOAD26SM100_TMEM_LOAD_32dp32b64xES12_S1C_NS4_39AutoVectorizingCopyWithAssumedAlignmentILi128EEENS4_14SM90_TMA_STOREES1C_S1Y_S1Y_EEEvvEEEEvNT_6ParamsE,"",@"SHT_CUDA_INFO"
	.sectionflags	@""
	.align	4


	//----- nvinfo : EIATTR_CUDA_API_VERSION
	.align		4
        /*0000*/ 	.byte	0x04, 0x37
        /*0002*/ 	.short	(.L_31 - .L_30)
.L_30:
        /*0004*/ 	.word	0x00000082


	//----- nvinfo : EIATTR_KPARAM_INFO
	.align		4
.L_31:
        /*0008*/ 	.byte	0x04, 0x17
        /*000a*/ 	.short	(.L_33 - .L_32)
.L_32:
        /*000c*/ 	.word	0x00000000
        /*0010*/ 	.short	0x0000
        /*0012*/ 	.short	0x0000
        /*0014*/ 	.byte	0x00, 0xf0, 0x01, 0x20


	//----- nvinfo : EIATTR_AT_ENTRY_FRAGMENTS
	.align		4
.L_33:
        /*0018*/ 	.byte	0x04, 0x4f
        /*001a*/ 	.short	(.L_35 - .L_34)


	//   ....[0]....
.L_34:
        /*001c*/ 	.word	0x00000006


	//----- nvinfo : EIATTR_RESERVED_SMEM_USED
	.align		4
.L_35:
        /*0020*/ 	.byte	0x01, 0x41
	.zero		2


	//----- nvinfo : EIATTR_SPARSE_MMA_MASK
	.align		4
        /*0024*/ 	.byte	0x03, 0x50
        /*0026*/ 	.short	0x0000


	//----- nvinfo : EIATTR_TCGEN05_1CTA_USED
	.align		4
        /*0028*/ 	.byte	0x01, 0x51
	.zero		2


	//----- nvinfo : EIATTR_MAXREG_COUNT
	.align		4
        /*002c*/ 	.byte	0x03, 0x1b
        /*002e*/ 	.short	0x00ff


	//----- nvinfo : EIATTR_NUM_BARRIERS
	.align		4
        /*0030*/ 	.byte	0x02, 0x4c
        /*0032*/ 	.byte	0x07
	.zero		1


	//----- nvinfo : EIATTR_EXTERNS
	.align		4
        /*0034*/ 	.byte	0x04, 0x0f
        /*0036*/ 	.short	(.L_37 - .L_36)


	//   ....[0]....
	.align		4
.L_36:
        /*0038*/ 	.word	index@(__assertfail)


	//----- nvinfo : EIATTR_MERCURY_ISA_VERSION
	.align		4
.L_37:
        /*003c*/ 	.byte	0x03, 0x5f
        /*003e*/ 	.short	0x0101


	//----- nvinfo : EIATTR_INT_WARP_WIDE_INSTR_OFFSETS
	.align		4
        /*0040*/ 	.byte	0x04, 0x31
        /*0042*/ 	.short	(.L_39 - .L_38)


	//   ....[0]....
.L_38:
        /*0044*/ 	.word	0x00001d60


	//   ....[1]....
        /*0048*/ 	.word	0x00003640


	//   ....[2]....
        /*004c*/ 	.word	0x00003660


	//   ....[3]....
        /*0050*/ 	.word	0x00003690


	//   ....[4]....
        /*0054*/ 	.word	0x000040a0


	//   ....[5]....
        /*0058*/ 	.word	0x00004190


	//----- nvinfo : EIATTR_COOP_GROUP_MASK_REGIDS
	.align		4
.L_39:
        /*005c*/ 	.byte	0x04, 0x29
        /*005e*/ 	.short	(.L_41 - .L_40)


	//   ....[0]....
.L_40:
        /*0060*/ 	.word	0xffffffff


	//   ....[1]....
        /*0064*/ 	.word	0xffffffff


	//   ....[2]....
        /*0068*/ 	.word	0xffffffff


	//   ....[3]....
        /*006c*/ 	.word	0xffffffff


	//   ....[4]....
        /*0070*/ 	.word	0xffffffff


	//   ....[5]....
        /*0074*/ 	.word	0xffffffff


	//   ....[6]....
        /*0078*/ 	.word	0xffffffff


	//   ....[7]....
        /*007c*/ 	.word	0xffffffff


	//   ....[8]....
        /*0080*/ 	.word	0xffffffff


	//   ....[9]....
        /*0084*/ 	.word	0xffffffff


	//   ....[10]....
        /*0088*/ 	.word	0xffffffff


	//   ....[11]....
        /*008c*/ 	.word	0xffffffff


	//   ....[12]....
        /*0090*/ 	.word	0xffffffff


	//----- nvinfo : EIATTR_COOP_GROUP_INSTR_OFFSETS
	.align		4
.L_41:
        /*0094*/ 	.byte	0x04, 0x28
        /*0096*/ 	.short	(.L_43 - .L_42)


	//   ....[0]....
.L_42:
        /*0098*/ 	.word	0x00000090


	//   ....[1]....
        /*009c*/ 	.word	0x000004d0


	//   ....[2]....
        /*00a0*/ 	.word	0x00000620


	//   ....[3]....
        /*00a4*/ 	.word	0x00000760


	//   ....[4]....
        /*00a8*/ 	.word	0x00000860


	//   ....[5]....
        /*00ac*/ 	.word	0x000009d0


	//   ....[6]....
        /*00b0*/ 	.word	0x00000b70


	//   ....[7]....
        /*00b4*/ 	.word	0x00001c40


	//   ....[8]....
        /*00b8*/ 	.word	0x00002990


	//   ....[9]....
        /*00bc*/ 	.word	0x00002ba0


	//   ....[10]....
        /*00c0*/ 	.word	0x00002bd0


	//   ....[11]....
        /*00c4*/ 	.word	0x00003520


	//   ....[12]....
        /*00c8*/ 	.word	0x00003750


	//----- nvinfo : EIATTR_VRC_CTA_INIT_COUNT
	.align		4
.L_43:
        /*00cc*/ 	.byte	0x02, 0x4a
        /*00ce*/ 	.byte	0x80
	.zero		1


	//----- nvinfo : EIATTR_SYSCALL_OFFSETS
	.align		4
        /*00d0*/ 	.byte	0x04, 0x46
        /*00d2*/ 	.short	(.L_45 - .L_44)


	//   ....[0]....
.L_44:
        /*00d4*/ 	.word	0x00004b80


	//   ....[1]....
        /*00d8*/ 	.word	0x00004cc0


	//   ....[2]....
        /*00dc*/ 	.word	0x00005460


	//----- nvinfo : EIATTR_MBARRIER_INSTR_OFFSETS
	.align		4
.L_45:
        /*00e0*/ 	.byte	0x04, 0x39
        /*00e2*/ 	.short	(.L_47 - .L_46)


	//   ....[0]....
.L_46:
        /*00e4*/ 	.word	0x000005b0
        /*00e8*/ 	.word	0x000000ff
        /*00ec*/ 	.word	0x00000000
        /*00f0*/ 	.short	0x0100
        /*00f2*/ 	.byte	0x05
	.zero		1


	//   ....[1]....
        /*00f4*/ 	.word	0x000005c0
        /*00f8*/ 	.word	0x000000ff
        /*00fc*/ 	.word	0x00000018
        /*0100*/ 	.short	0x0100
        /*0102*/ 	.byte	0x05
	.zero		1


	//   ....[2]....
        /*0104*/ 	.word	0x000005d0
        /*0108*/ 	.word	0x000000ff
        /*010c*/ 	.word	0x00000008
        /*0110*/ 	.short	0x0100
        /*0112*/ 	.byte	0x05
	.zero		1


	//   ....[3]....
        /*0114*/ 	.word	0x000005e0
        /*0118*/ 	.word	0x000000ff
        /*011c*/ 	.word	0x00000020
        /*0120*/ 	.short	0x0100
        /*0122*/ 	.byte	0x05
	.zero		1


	//   ....[4]....
        /*0124*/ 	.word	0x000005f0
        /*0128*/ 	.word	0x000000ff
        /*012c*/ 	.word	0x00000010
        /*0130*/ 	.short	0x0100
        /*0132*/ 	.byte	0x05
	.zero		1


	//   ....[5]....
        /*0134*/ 	.word	0x00000600
        /*0138*/ 	.word	0x000000ff
        /*013c*/ 	.word	0x00000028
        /*0140*/ 	.short	0x0100
        /*0142*/ 	.byte	0x05
	.zero		1


	//   ....[6]....
        /*0144*/ 	.word	0x00000730
        /*0148*/ 	.word	0x000000ff
        /*014c*/ 	.word	0x00000030
        /*0150*/ 	.short	0x0100
        /*0152*/ 	.byte	0x06
	.zero		1


	//   ....[7]....
        /*0154*/ 	.word	0x00000740
        /*0158*/ 	.word	0x000000ff
        /*015c*/ 	.word	0x00000038
        /*0160*/ 	.short	0x0100
        /*0162*/ 	.byte	0x06
	.zero		1


	//   ....[8]....
        /*0164*/ 	.word	0x00000830
        /*0168*/ 	.word	0x000000ff
        /*016c*/ 	.word	0x00000040
        /*0170*/ 	.short	0x0100
        /*0172*/ 	.byte	0x05
	.zero		1


	//   ....[9]....
        /*0174*/ 	.word	0x00000840
        /*0178*/ 	.word	0x000000ff
        /*017c*/ 	.word	0x00000048
        /*0180*/ 	.short	0x0100
        /*0182*/ 	.byte	0x05
	.zero		1


	//   ....[10]....
        /*0184*/ 	.word	0x00000980
        /*0188*/ 	.word	0x000000ff
        /*018c*/ 	.word	0x00000050
        /*0190*/ 	.short	0x0100
        /*0192*/ 	.byte	0x05
	.zero		1


	//   ....[11]....
        /*0194*/ 	.word	0x00000990
        /*0198*/ 	.word	0x000000ff
        /*019c*/ 	.word	0x00000060
        /*01a0*/ 	.short	0x0100
        /*01a2*/ 	.byte	0x05
	.zero		1


	//   ....[12]....
        /*01a4*/ 	.word	0x000009a0
        /*01a8*/ 	.word	0x000000ff
        /*01ac*/ 	.word	0x00000058
        /*01b0*/ 	.short	0x0100
        /*01b2*/ 	.byte	0x05
	.zero		1


	//   ....[13]....
        /*01b4*/ 	.word	0x000009b0
        /*01b8*/ 	.word	0x000000ff
        /*01bc*/ 	.word	0x00000068
        /*01c0*/ 	.short	0x0100
        /*01c2*/ 	.byte	0x05
	.zero		1


	//   ....[14]....
        /*01c4*/ 	.word	0x00000ae0
        /*01c8*/ 	.word	0x000000ff
        /*01cc*/ 	.word	0x00000070
        /*01d0*/ 	.short	0x0100
        /*01d2*/ 	.byte	0x06
	.zero		1


	//   ....[15]....
        /*01d4*/ 	.word	0x00000af0
        /*01d8*/ 	.word	0x000000ff
        /*01dc*/ 	.word	0x00000090
        /*01e0*/ 	.short	0x0100
        /*01e2*/ 	.byte	0x06
	.zero		1


	//   ....[16]....
        /*01e4*/ 	.word	0x00000b00
        /*01e8*/ 	.word	0x000000ff
        /*01ec*/ 	.word	0x00000078
        /*01f0*/ 	.short	0x0100
        /*01f2*/ 	.byte	0x06
	.zero		1


	//   ....[17]....
        /*01f4*/ 	.word	0x00000b10
        /*01f8*/ 	.word	0x000000ff
        /*01fc*/ 	.word	0x00000098
        /*0200*/ 	.short	0x0100
        /*0202*/ 	.byte	0x06
	.zero		1


	//   ....[18]....
        /*0204*/ 	.word	0x00000b20
        /*0208*/ 	.word	0x000000ff
        /*020c*/ 	.word	0x00000080
        /*0210*/ 	.short	0x0100
        /*0212*/ 	.byte	0x06
	.zero		1


	//   ....[19]....
        /*0214*/ 	.word	0x00000b30
        /*0218*/ 	.word	0x000000ff
        /*021c*/ 	.word	0x000000a0
        /*0220*/ 	.short	0x0100
        /*0222*/ 	.byte	0x06
	.zero		1


	//   ....[20]....
        /*0224*/ 	.word	0x00000b40
        /*0228*/ 	.word	0x000000ff
        /*022c*/ 	.word	0x00000088
        /*0230*/ 	.short	0x0100
        /*0232*/ 	.byte	0x06
	.zero		1


	//   ....[21]....
        /*0234*/ 	.word	0x00000b50
        /*0238*/ 	.word	0x000000ff
        /*023c*/ 	.word	0x000000a8
        /*0240*/ 	.short	0x0100
        /*0242*/ 	.byte	0x06
	.zero		1


	//   ....[22]....
        /*0244*/ 	.word	0x00000c40
        /*0248*/ 	.word	0x000000ff
        /*024c*/ 	.word	0x000000b0
        /*0250*/ 	.short	0x0100
        /*0252*/ 	.byte	0x05
	.zero		1


	//   ....[23]....
        /*0254*/ 	.word	0x00000c50
        /*0258*/ 	.word	0x000000ff
        /*025c*/ 	.word	0x000000c0
        /*0260*/ 	.short	0x0100
        /*0262*/ 	.byte	0x05
	.zero		1


	//   ....[24]....
        /*0264*/ 	.word	0x00000c60
        /*0268*/ 	.word	0x000000ff
        /*026c*/ 	.word	0x000000b8
        /*0270*/ 	.short	0x0100
        /*0272*/ 	.byte	0x05
	.zero		1


	//   ....[25]....
        /*0274*/ 	.word	0x00000c70
        /*0278*/ 	.word	0x000000ff
        /*027c*/ 	.word	0x000000c8
        /*0280*/ 	.short	0x0100
        /*0282*/ 	.byte	0x05
	.zero		1


	//   ....[26]....
        /*0284*/ 	.word	0x00001540
        /*0288*/ 	.word	0x00000003
        /*028c*/ 	.word	0x000000c0
        /*0290*/ 	.short	0x010a
        /*0292*/ 	.byte	0xff
	.zero		1


	//   ....[27]....
        /*0294*/ 	.word	0x00001570
        /*0298*/ 	.word	0x00000003
        /*029c*/ 	.word	0x000000b0
        /*02a0*/ 	.short	0x0101
        /*02a2*/ 	.byte	0xff
	.zero		1


	//   ....[28]....
        /*02a4*/ 	.word	0x00001640
        /*02a8*/ 	.word	0x000000ff
        /*02ac*/ 	.word	0x00000018
        /*02b0*/ 	.short	0x010a
        /*02b2*/ 	.byte	0x08
	.zero		1


	//   ....[29]....
        /*02b4*/ 	.word	0x000016e0
        /*02b8*/ 	.word	0x000000ff
        /*02bc*/ 	.word	0x00000018
        /*02c0*/ 	.short	0x010a
        /*02c2*/ 	.byte	0x21
	.zero		1


	//   ....[30]....
        /*02c4*/ 	.word	0x00001830
        /*02c8*/ 	.word	0x000000ff
        /*02cc*/ 	.word	0x00000018
        /*02d0*/ 	.short	0x010a
        /*02d2*/ 	.byte	0x08
	.zero		1


	//   ....[31]....
        /*02d4*/ 	.word	0x00001940
        /*02d8*/ 	.word	0x000000ff
        /*02dc*/ 	.word	0x00000048
        /*02e0*/ 	.short	0x0101
        /*02e2*/ 	.byte	0x04
	.zero		1


	//   ....[32]....
        /*02e4*/ 	.word	0x00001960
        /*02e8*/ 	.word	0x000000ff
        /*02ec*/ 	.word	0x00000018
        /*02f0*/ 	.short	0x010a
        /*02f2*/ 	.byte	0x08
	.zero		1


	//   ....[33]....
        /*02f4*/ 	.word	0x000019e0
        /*02f8*/ 	.word	0x000000ff
        /*02fc*/ 	.word	0x00000018
        /*0300*/ 	.short	0x010a
        /*0302*/ 	.byte	0x11
	.zero		1


	//   ....[34]....
        /*0304*/ 	.word	0x00001b30
        /*0308*/ 	.word	0x000000ff
        /*030c*/ 	.word	0x00000018
        /*0310*/ 	.short	0x010a
        /*0312*/ 	.byte	0x08
	.zero		1


	//   ....[35]....
        /*0314*/ 	.word	0x00001c70
        /*0318*/ 	.word	0x00000002
        /*031c*/ 	.word	0x00000050
        /*0320*/ 	.short	0x010a
        /*0322*/ 	.byte	0xff
	.zero		1


	//   ....[36]....
        /*0324*/ 	.word	0x00001d30
        /*0328*/ 	.word	0x00000002
        /*032c*/ 	.word	0x00000000
        /*0330*/ 	.short	0x0101
        /*0332*/ 	.byte	0xff
	.zero		1


	//   ....[37]....
        /*0334*/ 	.word	0x00002290
        /*0338*/ 	.word	0x000000ff
        /*033c*/ 	.word	0x00000000
        /*0340*/ 	.short	0x010a
        /*0342*/ 	.byte	0x05
	.zero		1


	//   ....[38]....
        /*0344*/ 	.word	0x00002320
        /*0348*/ 	.word	0x000000ff
        /*034c*/ 	.word	0x00000000
        /*0350*/ 	.short	0x010a
        /*0352*/ 	.byte	0x05
	.zero		1


	//   ....[39]....
        /*0354*/ 	.word	0x000023c0
        /*0358*/ 	.word	0x00000000
        /*035c*/ 	.word	0x00000000
        /*0360*/ 	.short	0x010a
        /*0362*/ 	.byte	0xff
	.zero		1


	//   ....[40]....
        /*0364*/ 	.word	0x000024e0
        /*0368*/ 	.word	0x00000000
        /*036c*/ 	.word	0x000000b0
        /*0370*/ 	.short	0x010a
        /*0372*/ 	.byte	0xff
	.zero		1


	//   ....[41]....
        /*0374*/ 	.word	0x00002540
        /*0378*/ 	.word	0x00000004
        /*037c*/ 	.word	0x00000000
        /*0380*/ 	.short	0x0101
        /*0382*/ 	.byte	0xff
	.zero		1


	//   ....[42]....
        /*0384*/ 	.word	0x00002560
        /*0388*/ 	.word	0x000000ff
        /*038c*/ 	.word	0x00000060
        /*0390*/ 	.short	0x010a
        /*0392*/ 	.byte	0x05
	.zero		1


	//   ....[43]....
        /*0394*/ 	.word	0x00002680
        /*0398*/ 	.word	0x00000000
        /*039c*/ 	.word	0x00000050
        /*03a0*/ 	.short	0x010a
        /*03a2*/ 	.byte	0xff
	.zero		1


	//   ....[44]....
        /*03a4*/ 	.word	0x00002790
        /*03a8*/ 	.word	0x00000000
        /*03ac*/ 	.word	0x00000000
        /*03b0*/ 	.short	0x0101
        /*03b2*/ 	.byte	0xff
	.zero		1


	//   ....[45]....
        /*03b4*/ 	.word	0x00002820
        /*03b8*/ 	.word	0x000000ff
        /*03bc*/ 	.word	0x00000060
        /*03c0*/ 	.short	0x0106
        /*03c2*/ 	.byte	0x05
	.zero		1


	//   ....[46]....
        /*03c4*/ 	.word	0x00002840
        /*03c8*/ 	.word	0x000000ff
        /*03cc*/ 	.word	0x00000060
        /*03d0*/ 	.short	0x010a
        /*03d2*/ 	.byte	0x05
	.zero		1


	//   ....[47]....
        /*03d4*/ 	.word	0x000028d0
        /*03d8*/ 	.word	0x000000ff
        /*03dc*/ 	.word	0x00000060
        /*03e0*/ 	.short	0x0106
        /*03e2*/ 	.byte	0x04
	.zero		1


	//   ....[48]....
        /*03e4*/ 	.word	0x00002910
        /*03e8*/ 	.word	0x00000000
        /*03ec*/ 	.word	0x00000060
        /*03f0*/ 	.short	0x010a
        /*03f2*/ 	.byte	0xff
	.zero		1


	//   ....[49]....
        /*03f4*/ 	.word	0x00002e10
        /*03f8*/ 	.word	0x00000000
        /*03fc*/ 	.word	0x00000050
        /*0400*/ 	.short	0x010a
        /*0402*/ 	.byte	0xff
	.zero		1


	//   ....[50]....
        /*0404*/ 	.word	0x00002f20
        /*0408*/ 	.word	0x00000003
        /*040c*/ 	.word	0x00000000
        /*0410*/ 	.short	0x0101
        /*0412*/ 	.byte	0xff
	.zero		1


	//   ....[51]....
        /*0414*/ 	.word	0x00002f30
        /*0418*/ 	.word	0x000000ff
        /*041c*/ 	.word	0x00000000
        /*0420*/ 	.short	0x010a
        /*0422*/ 	.byte	0x04
	.zero		1


	//   ....[52]....
        /*0424*/ 	.word	0x00002f50
        /*0428*/ 	.word	0x000000ff
        /*042c*/ 	.word	0x00000090
        /*0430*/ 	.short	0x010a
        /*0432*/ 	.byte	0x08
	.zero		1


	//   ....[53]....
        /*0434*/ 	.word	0x00003020
        /*0438*/ 	.word	0x000000ff
        /*043c*/ 	.word	0x00000000
        /*0440*/ 	.short	0x010a
        /*0442*/ 	.byte	0x07
	.zero		1


	//   ....[54]....
        /*0444*/ 	.word	0x00003160
        /*0448*/ 	.word	0x000000ff
        /*044c*/ 	.word	0x00000000
        /*0450*/ 	.short	0x010a
        /*0452*/ 	.byte	0x04
	.zero		1


	//   ....[55]....
        /*0454*/ 	.word	0x00003350
        /*0458*/ 	.word	0x000000ff
        /*045c*/ 	.word	0x00000000
        /*0460*/ 	.short	0x010a
        /*0462*/ 	.byte	0x05
	.zero		1


	//   ....[56]....
        /*0464*/ 	.word	0x000033e0
        /*0468*/ 	.word	0x000000ff
        /*046c*/ 	.word	0x00000000
        /*0470*/ 	.short	0x010a
        /*0472*/ 	.byte	0x05
	.zero		1


	//   ....[57]....
        /*0474*/ 	.word	0x00003470
        /*0478*/ 	.word	0x000000ff
        /*047c*/ 	.word	0x00000000
        /*0480*/ 	.short	0x010a
        /*0482*/ 	.byte	0x05
	.zero		1


	//   ....[58]....
        /*0484*/ 	.word	0x00003500
        /*0488*/ 	.word	0x000000ff
        /*048c*/ 	.word	0x00000000
        /*0490*/ 	.short	0x010a
        /*0492*/ 	.byte	0x07
	.zero		1


	//   ....[59]....
        /*0494*/ 	.word	0x00003940
        /*0498*/ 	.word	0x00000000
        /*049c*/ 	.word	0x00000050
        /*04a0*/ 	.short	0x010a
        /*04a2*/ 	.byte	0xff
	.zero		1


	//   ....[60]....
        /*04a4*/ 	.word	0x00003a30
        /*04a8*/ 	.word	0x00000000
        /*04ac*/ 	.word	0x00000000
        /*04b0*/ 	.short	0x0101
        /*04b2*/ 	.byte	0xff
	.zero		1


	//   ....[61]....
        /*04b4*/ 	.word	0x00003d50
        /*04b8*/ 	.word	0x000000ff
        /*04bc*/ 	.word	0x00000048
        /*04c0*/ 	.short	0x010a
        /*04c2*/ 	.byte	0x06
	.zero		1


	//   ....[62]....
        /*04c4*/ 	.word	0x00003ed0
        /*04c8*/ 	.word	0x000000ff
        /*04cc*/ 	.word	0x00000038
        /*04d0*/ 	.short	0x010a
        /*04d2*/ 	.byte	0x06
	.zero		1


	//   ....[63]....
        /*04d4*/ 	.word	0x00004200
        /*04d8*/ 	.word	0x000000ff
        /*04dc*/ 	.word	0x00000030
        /*04e0*/ 	.short	0x010b
        /*04e2*/ 	.byte	0x06
	.zero		1


	//   ....[64]....
        /*04e4*/ 	.word	0x00004220
        /*04e8*/ 	.word	0x000000ff
        /*04ec*/ 	.word	0x00000000
        /*04f0*/ 	.short	0x0101
        /*04f2*/ 	.byte	0x25
	.zero		1


	//   ....[65]....
        /*04f4*/ 	.word	0x00004260
        /*04f8*/ 	.word	0x00000000
        /*04fc*/ 	.word	0x00000038
        /*0500*/ 	.short	0x010a
        /*0502*/ 	.byte	0xff
	.zero		1


	//   ....[66]....
        /*0504*/ 	.word	0x00004590
        /*0508*/ 	.word	0x00000000
        /*050c*/ 	.word	0x00000050
        /*0510*/ 	.short	0x010a
        /*0512*/ 	.byte	0xff
	.zero		1


	//   ....[67]....
        /*0514*/ 	.word	0x000046a0
        /*0518*/ 	.word	0x00000000
        /*051c*/ 	.word	0x00000000
        /*0520*/ 	.short	0x0101
        /*0522*/ 	.byte	0xff
	.zero		1


	//   ....[68]....
        /*0524*/ 	.word	0x00005040
        /*0528*/ 	.word	0x000000ff
        /*052c*/ 	.word	0x00000030
        /*0530*/ 	.short	0x010a
        /*0532*/ 	.byte	0x2b
	.zero		1


	//   ....[69]....
        /*0534*/ 	.word	0x00005050
        /*0538*/ 	.word	0x0000009c
        /*053c*/ 	.word	0x00000070
        /*0540*/ 	.short	0x010a
        /*0542*/ 	.byte	0xff
	.zero		1


	//   ....[70]....
        /*0544*/ 	.word	0x000051e0
        /*0548*/ 	.word	0x000000ff
        /*054c*/ 	.word	0x00000030
        /*0550*/ 	.short	0x010a
        /*0552*/ 	.byte	0x2b
	.zero		1


	//   ....[71]....
        /*0554*/ 	.word	0x000052e0
        /*0558*/ 	.word	0x000000ff
        /*055c*/ 	.word	0x00000000
        /*0560*/ 	.short	0x0101
        /*0562*/ 	.byte	0x04
	.zero		1


	//   ....[72]....
        /*0564*/ 	.word	0x00005340
        /*0568*/ 	.word	0x0000009c
        /*056c*/ 	.word	0x00000070
        /*0570*/ 	.short	0x010a
        /*0572*/ 	.byte	0xff
	.zero		1


	//   ....[73]....
        /*0574*/ 	.word	0x00005700
        /*0578*/ 	.word	0x000000ff
        /*057c*/ 	.word	0x00000000
        /*0580*/ 	.short	0x0101
        /*0582*/ 	.byte	0x05
	.zero		1


	//   ....[74]....
        /*0584*/ 	.word	0x000067b0
        /*0588*/ 	.word	0x00000003
        /*058c*/ 	.word	0x000000c0
        /*0590*/ 	.short	0x010a
        /*0592*/ 	.byte	0xff
	.zero		1


	//   ....[75]....
        /*0594*/ 	.word	0x00006810
        /*0598*/ 	.word	0x00000002
        /*059c*/ 	.word	0x00000018
        /*05a0*/ 	.short	0x010a
        /*05a2*/ 	.byte	0xff
	.zero		1


	//   ....[76]....
        /*05a4*/ 	.word	0x00006870
        /*05a8*/ 	.word	0x00000002
        /*05ac*/ 	.word	0x00000018
        /*05b0*/ 	.short	0x010a
        /*05b2*/ 	.byte	0xff
	.zero		1


	//   ....[77]....
        /*05b4*/ 	.word	0x000068c0
        /*05b8*/ 	.word	0x00000002
        /*05bc*/ 	.word	0x00000050
        /*05c0*/ 	.short	0x010a
        /*05c2*/ 	.byte	0xff
	.zero		1


	//   ....[78]....
        /*05c4*/ 	.word	0x00006920
        /*05c8*/ 	.word	0x00000000
        /*05cc*/ 	.word	0x00000000
        /*05d0*/ 	.short	0x010a
        /*05d2*/ 	.byte	0xff
	.zero		1


	//   ....[79]....
        /*05d4*/ 	.word	0x00006980
        /*05d8*/ 	.word	0x00000000
        /*05dc*/ 	.word	0x00000000
        /*05e0*/ 	.short	0x010a
        /*05e2*/ 	.byte	0xff
	.zero		1


	//   ....[80]....
        /*05e4*/ 	.word	0x000069d0
        /*05e8*/ 	.word	0x00000000
        /*05ec*/ 	.word	0x000000b0
        /*05f0*/ 	.short	0x010a
        /*05f2*/ 	.byte	0xff
	.zero		1


	//   ....[81]....
        /*05f4*/ 	.word	0x00006a30
        /*05f8*/ 	.word	0x00000000
        /*05fc*/ 	.word	0x00000060
        /*0600*/ 	.short	0x010a
        /*0602*/ 	.byte	0xff
	.zero		1


	//   ....[82]....
        /*0604*/ 	.word	0x00006a80
        /*0608*/ 	.word	0x00000000
        /*060c*/ 	.word	0x00000050
        /*0610*/ 	.short	0x010a
        /*0612*/ 	.byte	0xff
	.zero		1


	//   ....[83]....
        /*0614*/ 	.word	0x00006ae0
        /*0618*/ 	.word	0x00000000
        /*061c*/ 	.word	0x00000060
        /*0620*/ 	.short	0x010a
        /*0622*/ 	.byte	0xff
	.zero		1


	//   ....[84]....
        /*0624*/ 	.word	0x00006b30
        /*0628*/ 	.word	0x00000000
        /*062c*/ 	.word	0x00000050
        /*0630*/ 	.short	0x010a
        /*0632*/ 	.byte	0xff
	.zero		1


	//   ....[85]....
        /*0634*/ 	.word	0x00006b90
        /*0638*/ 	.word	0x00000003
        /*063c*/ 	.word	0x00000090
        /*0640*/ 	.short	0x010a
        /*0642*/ 	.byte	0xff
	.zero		1


	//   ....[86]....
        /*0644*/ 	.word	0x00006bf0
        /*0648*/ 	.word	0x00000000
        /*064c*/ 	.word	0x00000000
        /*0650*/ 	.short	0x010a
        /*0652*/ 	.byte	0xff
	.zero		1


	//   ....[87]....
        /*0654*/ 	.word	0x00006c50
        /*0658*/ 	.word	0x00000000
        /*065c*/ 	.word	0x00000000
        /*0660*/ 	.short	0x010a
        /*0662*/ 	.byte	0xff
	.zero		1


	//   ....[88]....
        /*0664*/ 	.word	0x00006cb0
        /*0668*/ 	.word	0x00000000
        /*066c*/ 	.word	0x00000000
        /*0670*/ 	.short	0x010a
        /*0672*/ 	.byte	0xff
	.zero		1


	//   ....[89]....
        /*0674*/ 	.word	0x00006d10
        /*0678*/ 	.word	0x00000000
        /*067c*/ 	.word	0x00000000
        /*0680*/ 	.short	0x010a
        /*0682*/ 	.byte	0xff
	.zero		1


	//   ....[90]....
        /*0684*/ 	.word	0x00006d70
        /*0688*/ 	.word	0x00000000
        /*068c*/ 	.word	0x00000000
        /*0690*/ 	.short	0x010a
        /*0692*/ 	.byte	0xff
	.zero		1


	//   ....[91]....
        /*0694*/ 	.word	0x00006dc0
        /*0698*/ 	.word	0x00000000
        /*069c*/ 	.word	0x00000050
        /*06a0*/ 	.short	0x010a
        /*06a2*/ 	.byte	0xff
	.zero		1


	//   ....[92]....
        /*06a4*/ 	.word	0x00006e20
        /*06a8*/ 	.word	0x00000000
        /*06ac*/ 	.word	0x00000048
        /*06b0*/ 	.short	0x010a
        /*06b2*/ 	.byte	0xff
	.zero		1


	//   ....[93]....
        /*06b4*/ 	.word	0x00006e80
        /*06b8*/ 	.word	0x00000003
        /*06bc*/ 	.word	0x00000038
        /*06c0*/ 	.short	0x010a
        /*06c2*/ 	.byte	0xff
	.zero		1


	//   ....[94]....
        /*06c4*/ 	.word	0x00006ed0
        /*06c8*/ 	.word	0x00000000
        /*06cc*/ 	.word	0x00000050
        /*06d0*/ 	.short	0x010a
        /*06d2*/ 	.byte	0xff
	.zero		1


	//   ....[95]....
        /*06d4*/ 	.word	0x00006f30
        /*06d8*/ 	.word	0x00000000
        /*06dc*/ 	.word	0x00000030
        /*06e0*/ 	.short	0x010a
        /*06e2*/ 	.byte	0xff
	.zero		1


	//   ....[96]....
        /*06e4*/ 	.word	0x00006f80
        /*06e8*/ 	.word	0x0000009c
        /*06ec*/ 	.word	0x00000070
        /*06f0*/ 	.short	0x010a
        /*06f2*/ 	.byte	0xff
	.zero		1


	//----- nvinfo : EIATTR_NUM_MBARRIERS
	.align		4
.L_47:
        /*06f4*/ 	.byte	0x03, 0x38
        /*06f6*/ 	.short	0x001a


	//----- nvinfo : EIATTR_EXIT_INSTR_OFFSETS
	.align		4
        /*06f8*/ 	.byte	0x04, 0x1c
        /*06fa*/ 	.short	(.L_49 - .L_48)


	//   ....[0]....
.L_48:
        /*06fc*/ 	.word	0x000023f0


	//   ....[1]....
        /*0700*/ 	.word	0x000028e0


	//   ....[2]....
        /*0704*/ 	.word	0x00002940


	//   ....[3]....
        /*0708*/ 	.word	0x00003760


	//   ....[4]....
        /*070c*/ 	.word	0x00004290


	//   ....[5]....
        /*0710*/ 	.word	0x000042d0


	//   ....[6]....
        /*0714*/ 	.word	0x000067a0


	//----- nvinfo : EIATTR_MAX_THREADS
	.align		4
.L_49:
        /*0718*/ 	.byte	0x04, 0x05
        /*071a*/ 	.short	(.L_51 - .L_50)
.L_50:
        /*071c*/ 	.word	0x00000100
        /*0720*/ 	.word	0x00000001
        /*0724*/ 	.word	0x00000001


	//----- nvinfo : EIATTR_CRS_STACK_SIZE
	.align		4
.L_51:
        /*0728*/ 	.byte	0x04, 0x1e
        /*072a*/ 	.short	(.L_53 - .L_52)
.L_52:
        /*072c*/ 	.word	0x00000000


	//----- nvinfo : EIATTR_CBANK_PARAM_SIZE
	.align		4
.L_53:
        /*0730*/ 	.byte	0x03, 0x19
        /*0732*/ 	.short	0x0800


	//----- nvinfo : EIATTR_PARAM_CBANK
	.align		4
        /*0734*/ 	.byte	0x04, 0x0a
        /*0736*/ 	.short	(.L_55 - .L_54)
	.align		4
.L_54:
        /*0738*/ 	.word	index@(.nv.constant0._ZN7cutlass13device_kernelINS_4gemm6kernel13GemmUniversalIN4cute5tupleIJiiiiEEENS1_10collective13CollectiveMmaINS1_35MainloopSm100TmaUmmaWarpSpecializedILi3ELi2ELi4ENS5_IJNS4_1CILi1EEESB_SB_EEEEENS5_IJNSA_ILi128EEENSA_ILi64EEESF_EEENS_12float_e4m3_tENS5_IJlSB_lEEESH_SI_NS4_8TiledMMAINS4_8MMA_AtomIJNS4_10MMA_TraitsINS4_19SM100_MMA_F8F6F4_SSEJSH_SH_fSE_SF_NS4_17integral_constantINS4_4UMMA5MajorELSP_0EEESQ_NSN_INSO_7ScaleInELSR_0EEESS_EEEEEENS4_6LayoutISC_NS5_IJNSA_ILi0EEESW_SW_EEEEENS5_IJNS4_10UnderscoreESZ_SZ_EEEEENS4_13SM90_TMA_LOADENS4_14ComposedLayoutINS4_7SwizzleILi2ELi4ELi3EEENS4_18smem_ptr_flag_bitsILi8EEENSV_INS5_IJNSA_ILi8EEESF_EEENS5_IJSF_SB_EEEEEEEvNS4_8identityES12_S1C_vS1D_EENS_8epilogue10collective18CollectiveEpilogueINS1F_23Sm100TmaWarpSpecializedILi1ELi1ELi64ELb0ELb0EEEJSG_NS5_IJNSV_ISE_SB_EENSV_ISF_SB_EEEEESH_SI_SH_SI_NS1F_6fusion15FusionCallbacksIS1J_NS1N_17LinearCombinationISH_fSH_fLNS_15FloatRoundStyleE2EEESG_S1M_JEEENS4_5SM1004TMEM4LOAD26SM100_TMEM_LOAD_32dp32b64xES12_S1C_NS4_39AutoVectorizingCopyWithAssumedAlignmentILi128EEENS4_14SM90_TMA_STOREES1C_S1Y_S1Y_EEEvvEEEEvNT_6ParamsE)
        /*073c*/ 	.short	0x0380
        /*073e*/ 	.short	0x0800


	//----- nvinfo : EIATTR_SW_WAR
	.align		4
.L_55:
        /*0740*/ 	.byte	0x04, 0x36
        /*0742*/ 	.short	(.L_57 - .L_56)
.L_56:
        /*0744*/ 	.word	0x00000008
.L_57:


//--------------------- .nv.callgraph             --------------------------
	.section	.nv.callgraph,"",@"SHT_CUDA_CALLGRAPH"
	.align	4
	.sectionentsize	8
	.align		4
        /*0000*/ 	.word	0x00000000
	.align		4
        /*0004*/ 	.word	0xffffffff
	.align		4
        /*0008*/ 	.word	index@(_ZN7cutlass13device_kernelINS_4gemm6kernel13GemmUniversalIN4cute5tupleIJiiiiEEENS1_10collective13CollectiveMmaINS1_35MainloopSm100TmaUmmaWarpSpecializedILi3ELi2ELi4ENS5_IJNS4_1CILi1EEESB_SB_EEEEENS5_IJNSA_ILi128EEENSA_ILi64EEESF_EEENS_12float_e4m3_tENS5_IJlSB_lEEESH_SI_NS4_8TiledMMAINS4_8MMA_AtomIJNS4_10MMA_TraitsINS4_19SM100_MMA_F8F6F4_SSEJSH_SH_fSE_SF_NS4_17integral_constantINS4_4UMMA5MajorELSP_0EEESQ_NSN_INSO_7ScaleInELSR_0EEESS_EEEEEENS4_6LayoutISC_NS5_IJNSA_ILi0EEESW_SW_EEEEENS5_IJNS4_10UnderscoreESZ_SZ_EEEEENS4_13SM90_TMA_LOADENS4_14ComposedLayoutINS4_7SwizzleILi2ELi4ELi3EEENS4_18smem_ptr_flag_bitsILi8EEENSV_INS5_IJNSA_ILi8EEESF_EEENS5_IJSF_SB_EEEEEEEvNS4_8identityES12_S1C_vS1D_EENS_8epilogue10collective18CollectiveEpilogueINS1F_23Sm100TmaWarpSpecializedILi1ELi1ELi64ELb0ELb0EEEJSG_NS5_IJNSV_ISE_SB_EENSV_ISF_SB_EEEEESH_SI_SH_SI_NS1F_6fusion15FusionCallbacksIS1J_NS1N_17LinearCombinationISH_fSH_fLNS_15FloatRoundStyleE2EEESG_S1M_JEEENS4_5SM1004TMEM4LOAD26SM100_TMEM_LOAD_32dp32b64xES12_S1C_NS4_39AutoVectorizingCopyWithAssumedAlignmentILi128EEENS4_14SM90_TMA_STOREES1C_S1Y_S1Y_EEEvvEEEEvNT_6ParamsE)
	.align		4
        /*000c*/ 	.word	index@(__assertfail)
	.align		4
        /*0010*/ 	.word	0x00000000
	.align		4
        /*0014*/ 	.word	0xfffffffe
	.align		4
        /*0018*/ 	.word	0x00000000
	.align		4
        /*001c*/ 	.word	0xfffffffd
	.align		4
        /*0020*/ 	.word	0x00000000
	.align		4
        /*0024*/ 	.word	0xfffffffc


//--------------------- .nv.constant4             --------------------------
	.section	.nv.constant4,"a",@progbits
	.align	8
	.align		8
.nv.constant4:
        /*0000*/ 	.dword	__assertfail
	.align		8
        /*0008*/ 	.dword	__unnamed_1
	.align		8
        /*0010*/ 	.dword	__unnamed_2
	.align		8
        /*0018*/ 	.dword	_ZN39_INTERNAL_2d20c145_4_k_cu_6b16c7c5_72334cuda3std3__45__cpo5beginE
	.align		8
        /*0020*/ 	.dword	_ZN39_INTERNAL_2d20c145_4_k_cu_6b16c7c5_72334cuda3std3__45__cpo3endE
	.align		8
        /*0028*/ 	.dword	_ZN39_INTERNAL_2d20c145_4_k_cu_6b16c7c5_72334cuda3std3__45__cpo6cbeginE
	.align		8
        /*0030*/ 	.dword	_ZN39_INTERNAL_2d20c145_4_k_cu_6b16c7c5_72334cuda3std3__45__cpo4cendE
	.align		8
        /*0038*/ 	.dword	_ZN39_INTERNAL_2d20c145_4_k_cu_6b16c7c5_72334cuda3std3__441_GLOBAL__N__2d20c145_4_k_cu_6b16c7c5_72336ignoreE
	.align		8
        /*0040*/ 	.dword	_ZN39_INTERNAL_2d20c145_4_k_cu_6b16c7c5_72334cuda3std3__419piecewise_constructE
	.align		8
        /*0048*/ 	.dword	_ZN39_INTERNAL_2d20c145_4_k_cu_6b16c7c5_72334cuda3std3__48in_placeE
	.align		8
        /*0050*/ 	.dword	_ZN39_INTERNAL_2d20c145_4_k_cu_6b16c7c5_72334cuda3std6ranges3__45__cpo4swapE
	.align		8
        /*0058*/ 	.dword	_ZN39_INTERNAL_2d20c145_4_k_cu_6b16c7c5_72334cuda3std6ranges3__45__cpo9iter_moveE
	.align		8
        /*0060*/ 	.dword	_ZN39_INTERNAL_2d20c145_4_k_cu_6b16c7c5_72334cute7productE
	.align		8
        /*0068*/ 	.dword	_ZN39_INTERNAL_2d20c145_4_k_cu_6b16c7c5_72334cute1_E
	.align		8
        /*0070*/ 	.dword	$str$25
	.align		8
        /*0078*/ 	.dword	$str$26
	.align		8
        /*0080*/ 	.dword	$str$27
	.align		8
        /*0088*/ 	.dword	$str$28


//--------------------- .text._ZN7cutlass13device_kernelINS_4gemm6kernel13GemmUniversalIN4cute5tupleIJiiiiEEENS1_10collective13CollectiveMmaINS1_35MainloopSm100TmaUmmaWarpSpecializedILi3ELi2ELi4ENS5_IJNS4_1CILi1EEESB_SB_EEEEENS5_IJNSA_ILi128EEENSA_ILi64EEESF_EEENS_12float_e4m3_tENS5_IJlSB_lEEESH_SI_NS4_8TiledMMAINS4_8MMA_AtomIJNS4_10MMA_TraitsINS4_19SM100_MMA_F8F6F4_SSEJSH_SH_fSE_SF_NS4_17integral_constantINS4_4UMMA5MajorELSP_0EEESQ_NSN_INSO_7ScaleInELSR_0EEESS_EEEEEENS4_6LayoutISC_NS5_IJNSA_ILi0EEESW_SW_EEEEENS5_IJNS4_10UnderscoreESZ_SZ_EEEEENS4_13SM90_TMA_LOADENS4_14ComposedLayoutINS4_7SwizzleILi2ELi4ELi3EEENS4_18smem_ptr_flag_bitsILi8EEENSV_INS5_IJNSA_ILi8EEESF_EEENS5_IJSF_SB_EEEEEEEvNS4_8identityES12_S1C_vS1D_EENS_8epilogue10collective18CollectiveEpilogueINS1F_23Sm100TmaWarpSpecializedILi1ELi1ELi64ELb0ELb0EEEJSG_NS5_IJNSV_ISE_SB_EENSV_ISF_SB_EEEEESH_SI_SH_SI_NS1F_6fusion15FusionCallbacksIS1J_NS1N_17LinearCombinationISH_fSH_fLNS_15FloatRoundStyleE2EEESG_S1M_JEEENS4_5SM1004TMEM4LOAD26SM100_TMEM_LOAD_32dp32b64xES12_S1C_NS4_39AutoVectorizingCopyWithAssumedAlignmentILi128EEENS4_14SM90_TMA_STOREES1C_S1Y_S1Y_EEEvvEEEEvNT_6ParamsE --------------------------
	.section	.text._ZN7cutlass13device_kernelINS_4gemm6kernel13GemmUniversalIN4cute5tupleIJiiiiEEENS1_10collective13CollectiveMmaINS1_35MainloopSm100TmaUmmaWarpSpecializedILi3ELi2ELi4ENS5_IJNS4_1CILi1EEESB_SB_EEEEENS5_IJNSA_ILi128EEENSA_ILi64EEESF_EEENS_12float_e4m3_tENS5_IJlSB_lEEESH_SI_NS4_8TiledMMAINS4_8MMA_AtomIJNS4_10MMA_TraitsINS4_19SM100_MMA_F8F6F4_SSEJSH_SH_fSE_SF_NS4_17integral_constantINS4_4UMMA5MajorELSP_0EEESQ_NSN_INSO_7ScaleInELSR_0EEESS_EEEEEENS4_6LayoutISC_NS5_IJNSA_ILi0EEESW_SW_EEEEENS5_IJNS4_10UnderscoreESZ_SZ_EEEEENS4_13SM90_TMA_LOADENS4_14ComposedLayoutINS4_7SwizzleILi2ELi4ELi3EEENS4_18smem_ptr_flag_bitsILi8EEENSV_INS5_IJNSA_ILi8EEESF_EEENS5_IJSF_SB_EEEEEEEvNS4_8identityES12_S1C_vS1D_EENS_8epilogue10collective18CollectiveEpilogueINS1F_23Sm100TmaWarpSpecializedILi1ELi1ELi64ELb0ELb0EEEJSG_NS5_IJNSV_ISE_SB_EENSV_ISF_SB_EEEEESH_SI_SH_SI_NS1F_6fusion15FusionCallbacksIS1J_NS1N_17LinearCombinationISH_fSH_fLNS_15FloatRoundStyleE2EEESG_S1M_JEEENS4_5SM1004TMEM4LOAD26SM100_TMEM_LOAD_32dp32b64xES12_S1C_NS4_39AutoVectorizingCopyWithAssumedAlignmentILi128EEENS4_14SM90_TMA_STOREES1C_S1Y_S1Y_EEEvvEEEEvNT_6ParamsE,"ax",@progbits
	.align	128
.text._ZN7cutlass13device_kernelINS_4gemm6kernel13GemmUniversalIN4cute5tupleIJiiiiEEENS1_10collective13CollectiveMmaINS1_35MainloopSm100TmaUmmaWarpSpecializedILi3ELi2ELi4ENS5_IJNS4_1CILi1EEESB_SB_EEEEENS5_IJNSA_ILi128EEENSA_ILi64EEESF_EEENS_12float_e4m3_tENS5_IJlSB_lEEESH_SI_NS4_8TiledMMAINS4_8MMA_AtomIJNS4_10MMA_TraitsINS4_19SM100_MMA_F8F6F4_SSEJSH_SH_fSE_SF_NS4_17integral_constantINS4_4UMMA5MajorELSP_0EEESQ_NSN_INSO_7ScaleInELSR_0EEESS_EEEEEENS4_6LayoutISC_NS5_IJNSA_ILi0EEESW_SW_EEEEENS5_IJNS4_10UnderscoreESZ_SZ_EEEEENS4_13SM90_TMA_LOADENS4_14ComposedLayoutINS4_7SwizzleILi2ELi4ELi3EEENS4_18smem_ptr_flag_bitsILi8EEENSV_INS5_IJNSA_ILi8EEESF_EEENS5_IJSF_SB_EEEEEEEvNS4_8identityES12_S1C_vS1D_EENS_8epilogue10collective18CollectiveEpilogueINS1F_23Sm100TmaWarpSpecializedILi1ELi1ELi64ELb0ELb0EEEJSG_NS5_IJNSV_ISE_SB_EENSV_ISF_SB_EEEEESH_SI_SH_SI_NS1F_6fusion15FusionCallbacksIS1J_NS1N_17LinearCombinationISH_fSH_fLNS_15FloatRoundStyleE2EEESG_S1M_JEEENS4_5SM1004TMEM4LOAD26SM100_TMEM_LOAD_32dp32b64xES12_S1C_NS4_39AutoVectorizingCopyWithAssumedAlignmentILi128EEENS4_14SM90_TMA_STOREES1C_S1Y_S1Y_EEEvvEEEEvNT_6ParamsE:
        .type           _ZN7cutlass13device_kernelINS_4gemm6kernel13GemmUniversalIN4cute5tupleIJiiiiEEENS1_10collective13CollectiveMmaINS1_35MainloopSm100TmaUmmaWarpSpecializedILi3ELi2ELi4ENS5_IJNS4_1CILi1EEESB_SB_EEEEENS5_IJNSA_ILi128EEENSA_ILi64EEESF_EEENS_12float_e4m3_tENS5_IJlSB_lEEESH_SI_NS4_8TiledMMAINS4_8MMA_AtomIJNS4_10MMA_TraitsINS4_19SM100_MMA_F8F6F4_SSEJSH_SH_fSE_SF_NS4_17integral_constantINS4_4UMMA5MajorELSP_0EEESQ_NSN_INSO_7ScaleInELSR_0EEESS_EEEEEENS4_6LayoutISC_NS5_IJNSA_ILi0EEESW_SW_EEEEENS5_IJNS4_10UnderscoreESZ_SZ_EEEEENS4_13SM90_TMA_LOADENS4_14ComposedLayoutINS4_7SwizzleILi2ELi4ELi3EEENS4_18smem_ptr_flag_bitsILi8EEENSV_INS5_IJNSA_ILi8EEESF_EEENS5_IJSF_SB_EEEEEEEvNS4_8identityES12_S1C_vS1D_EENS_8epilogue10collective18CollectiveEpilogueINS1F_23Sm100TmaWarpSpecializedILi1ELi1ELi64ELb0ELb0EEEJSG_NS5_IJNSV_ISE_SB_EENSV_ISF_SB_EEEEESH_SI_SH_SI_NS1F_6fusion15FusionCallbacksIS1J_NS1N_17LinearCombinationISH_fSH_fLNS_15FloatRoundStyleE2EEESG_S1M_JEEENS4_5SM1004TMEM4LOAD26SM100_TMEM_LOAD_32dp32b64xES12_S1C_NS4_39AutoVectorizingCopyWithAssumedAlignmentILi128EEENS4_14SM90_TMA_STOREES1C_S1Y_S1Y_EEEvvEEEEvNT_6ParamsE,@function
        .size           _ZN7cutlass13device_kernelINS_4gemm6kernel13GemmUniversalIN4cute5tupleIJiiiiEEENS1_10collective13CollectiveMmaINS1_35MainloopSm100TmaUmmaWarpSpecializedILi3ELi2ELi4ENS5_IJNS4_1CILi1EEESB_SB_EEEEENS5_IJNSA_ILi128EEENSA_ILi64EEESF_EEENS_12float_e4m3_tENS5_IJlSB_lEEESH_SI_NS4_8TiledMMAINS4_8MMA_AtomIJNS4_10MMA_TraitsINS4_19SM100_MMA_F8F6F4_SSEJSH_SH_fSE_SF_NS4_17integral_constantINS4_4UMMA5MajorELSP_0EEESQ_NSN_INSO_7ScaleInELSR_0EEESS_EEEEEENS4_6LayoutISC_NS5_IJNSA_ILi0EEESW_SW_EEEEENS5_IJNS4_10UnderscoreESZ_SZ_EEEEENS4_13SM90_TMA_LOADENS4_14ComposedLayoutINS4_7SwizzleILi2ELi4ELi3EEENS4_18smem_ptr_flag_bitsILi8EEENSV_INS5_IJNSA_ILi8EEESF_EEENS5_IJSF_SB_EEEEEEEvNS4_8identityES12_S1C_vS1D_EENS_8epilogue10collective18CollectiveEpilogueINS1F_23Sm100TmaWarpSpecializedILi1ELi1ELi64ELb0ELb0EEEJSG_NS5_IJNSV_ISE_SB_EENSV_ISF_SB_EEEEESH_SI_SH_SI_NS1F_6fusion15FusionCallbacksIS1J_NS1N_17LinearCombinationISH_fSH_fLNS_15FloatRoundStyleE2EEESG_S1M_JEEENS4_5SM1004TMEM4LOAD26SM100_TMEM_LOAD_32dp32b64xES12_S1C_NS4_39AutoVectorizingCopyWithAssumedAlignmentILi128EEENS4_14SM90_TMA_STOREES1C_S1Y_S1Y_EEEvvEEEEvNT_6ParamsE,(.L_x_125 - _ZN7cutlass13device_kernelINS_4gemm6kernel13GemmUniversalIN4cute5tupleIJiiiiEEENS1_10collective13CollectiveMmaINS1_35MainloopSm100TmaUmmaWarpSpecializedILi3ELi2ELi4ENS5_IJNS4_1CILi1EEESB_SB_EEEEENS5_IJNSA_ILi128EEENSA_ILi64EEESF_EEENS_12float_e4m3_tENS5_IJlSB_lEEESH_SI_NS4_8TiledMMAINS4_8MMA_AtomIJNS4_10MMA_TraitsINS4_19SM100_MMA_F8F6F4_SSEJSH_SH_fSE_SF_NS4_17integral_constantINS4_4UMMA5MajorELSP_0EEESQ_NSN_INSO_7ScaleInELSR_0EEESS_EEEEEENS4_6LayoutISC_NS5_IJNSA_ILi0EEESW_SW_EEEEENS5_IJNS4_10UnderscoreESZ_SZ_EEEEENS4_13SM90_TMA_LOADENS4_14ComposedLayoutINS4_7SwizzleILi2ELi4ELi3EEENS4_18smem_ptr_flag_bitsILi8EEENSV_INS5_IJNSA_ILi8EEESF_EEENS5_IJSF_SB_EEEEEEEvNS4_8identityES12_S1C_vS1D_EENS_8epilogue10collective18CollectiveEpilogueINS1F_23Sm100TmaWarpSpecializedILi1ELi1ELi64ELb0ELb0EEEJSG_NS5_IJNSV_ISE_SB_EENSV_ISF_SB_EEEEESH_SI_SH_SI_NS1F_6fusion15FusionCallbacksIS1J_NS1N_17LinearCombinationISH_fSH_fLNS_15FloatRoundStyleE2EEESG_S1M_JEEENS4_5SM1004TMEM4LOAD26SM100_TMEM_LOAD_32dp32b64xES12_S1C_NS4_39AutoVectorizingCopyWithAssumedAlignmentILi128EEENS4_14SM90_TMA_STOREES1C_S1Y_S1Y_EEEvvEEEEvNT_6ParamsE)
        .other          _ZN7cutlass13device_kernelINS_4gemm6kernel13GemmUniversalIN4cute5tupleIJiiiiEEENS1_10collective13CollectiveMmaINS1_35MainloopSm100TmaUmmaWarpSpecializedILi3ELi2ELi4ENS5_IJNS4_1CILi1EEESB_SB_EEEEENS5_IJNSA_ILi128EEENSA_ILi64EEESF_EEENS_12float_e4m3_tENS5_IJlSB_lEEESH_SI_NS4_8TiledMMAINS4_8MMA_AtomIJNS4_10MMA_TraitsINS4_19SM100_MMA_F8F6F4_SSEJSH_SH_fSE_SF_NS4_17integral_constantINS4_4UMMA5MajorELSP_0EEESQ_NSN_INSO_7ScaleInELSR_0EEESS_EEEEEENS4_6LayoutISC_NS5_IJNSA_ILi0EEESW_SW_EEEEENS5_IJNS4_10UnderscoreESZ_SZ_EEEEENS4_13SM90_TMA_LOADENS4_14ComposedLayoutINS4_7SwizzleILi2ELi4ELi3EEENS4_18smem_ptr_flag_bitsILi8EEENSV_INS5_IJNSA_ILi8EEESF_EEENS5_IJSF_SB_EEEEEEEvNS4_8identityES12_S1C_vS1D_EENS_8epilogue10collective18CollectiveEpilogueINS1F_23Sm100TmaWarpSpecializedILi1ELi1ELi64ELb0ELb0EEEJSG_NS5_IJNSV_ISE_SB_EENSV_ISF_SB_EEEEESH_SI_SH_SI_NS1F_6fusion15FusionCallbacksIS1J_NS1N_17LinearCombinationISH_fSH_fLNS_15FloatRoundStyleE2EEESG_S1M_JEEENS4_5SM1004TMEM4LOAD26SM100_TMEM_LOAD_32dp32b64xES12_S1C_NS4_39AutoVectorizingCopyWithAssumedAlignmentILi128EEENS4_14SM90_TMA_STOREES1C_S1Y_S1Y_EEEvvEEEEvNT_6ParamsE,@"STO_CUDA_ENTRY STV_DEFAULT"
_ZN7cutlass13device_kernelINS_4gemm6kernel13GemmUniversalIN4cute5tupleIJiiiiEEENS1_10collective13CollectiveMmaINS1_35MainloopSm100TmaUmmaWarpSpecializedILi3ELi2ELi4ENS5_IJNS4_1CILi1EEESB_SB_EEEEENS5_IJNSA_ILi128EEENSA_ILi64EEESF_EEENS_12float_e4m3_tENS5_IJlSB_lEEESH_SI_NS4_8TiledMMAINS4_8MMA_AtomIJNS4_10MMA_TraitsINS4_19SM100_MMA_F8F6F4_SSEJSH_SH_fSE_SF_NS4_17integral_constantINS4_4UMMA5MajorELSP_0EEESQ_NSN_INSO_7ScaleInELSR_0EEESS_EEEEEENS4_6LayoutISC_NS5_IJNSA_ILi0EEESW_SW_EEEEENS5_IJNS4_10UnderscoreESZ_SZ_EEEEENS4_13SM90_TMA_LOADENS4_14ComposedLayoutINS4_7SwizzleILi2ELi4ELi3EEENS4_18smem_ptr_flag_bitsILi8EEENSV_INS5_IJNSA_ILi8EEESF_EEENS5_IJSF_SB_EEEEEEEvNS4_8identityES12_S1C_vS1D_EENS_8epilogue10collective18CollectiveEpilogueINS1F_23Sm100TmaWarpSpecializedILi1ELi1ELi64ELb0ELb0EEEJSG_NS5_IJNSV_ISE_SB_EENSV_ISF_SB_EEEEESH_SI_SH_SI_NS1F_6fusion15FusionCallbacksIS1J_NS1N_17LinearCombinationISH_fSH_fLNS_15FloatRoundStyleE2EEESG_S1M_JEEENS4_5SM1004TMEM4LOAD26SM100_TMEM_LOAD_32dp32b64xES12_S1C_NS4_39AutoVectorizingCopyWithAssumedAlignmentILi128EEENS4_14SM90_TMA_STOREES1C_S1Y_S1Y_EEEvvEEEEvNT_6ParamsE:
[----:B------:R-:W1:Y:S01]  /*0000*/  LDC R1, c[0x0][0x37c] ;  /* 0x0000df00ff017b82 */ /* 0x000e620000000800 */
[----:B------:R-:W2:Y:S01]  /*0010*/  S2R R166, SR_TID.X ;  /* 0x0000000000a67919 */ /* 0x000ea20000002100 */
[----:B------:R-:W3:Y:S01]  /*0020*/  LDCU.64 UR4, c[0x0][0x890] ;  /* 0x00011200ff0477ac */ /* 0x000ee20008000a00 */
[----:B------:R-:W-:Y:S02]  /*0030*/  PRMT R164, RZ, 0x7610, R164 ;  /* 0x00007610ffa47816 */ /* 0x000fe400000000a4 */
[----:B------:R-:W-:Y:S01]  /*0040*/  ELECT P5, URZ, PT ;  /* 0x0000000000ff782f */ /* 0x000fe200038a0000 */
[----:B------:R-:W4:Y:S01]  /*0050*/  LDCU.64 UR40, c[0x0][0x358] ;  /* 0x00006b00ff2877ac */ /* 0x000f220008000a00 */
[----:B---3--:R-:W-:-:S04]  /*0060*/  UISETP.NE.U32.AND UP0, UPT, UR4, URZ, UPT ;  /* 0x000000ff0400728c */ /* 0x008fc8000bf05070 */
[----:B------:R-:W-:Y:S01]  /*0070*/  UISETP.NE.AND.EX UP0, UPT, UR5, URZ, UPT, UP0 ;  /* 0x000000ff0500728c */ /* 0x000fe2000bf05300 */
[----:B--2---:R-:W-:-:S05]  /*0080*/  SHF.R.U32.HI R169, RZ, 0x5, R166 ;  /* 0x00000005ffa97819 */ /* 0x004fca00000116a6 */
[----:B------:R-:W2:Y:S02]  /*0090*/  SHFL.IDX PT, R0, R169, RZ, 0x1f ;  /* 0x00001fffa9007589 */ /* 0x000ea400000e0000 */
[----:B--2---:R-:W-:Y:S01]  /*00a0*/  R2UR UR8, R0 ;  /* 0x00000000000872ca */ /* 0x004fe200000e0000 */
[----:B-1--4-:R-:W-:-:S14]  /*00b0*/  BRA.U UP0, `(.L_x_0) ;  /* 0x00000001002c7547 */ /* 0x012fdc000b800000 */
[----:B------:R-:W1:Y:S02]  /*00c0*/  LDCU.64 UR6, c[0x0][0x888] ;  /* 0x00011100ff0677ac */ /* 0x000e640008000a00 */
[----:B-1----:R-:W-:-:S04]  /*00d0*/  UISETP.NE.U32.AND UP0, UPT, UR6, URZ, UPT ;  /* 0x000000ff0600728c */ /* 0x002fc8000bf05070 */
[----:B------:R-:W-:-:S09]  /*00e0*/  UISETP.NE.AND.EX UP0, UPT, UR7, URZ, UPT, UP0 ;  /* 0x000000ff0700728c */ /* 0x000fd2000bf05300 */
[----:B------:R-:W-:Y:S05]  /*00f0*/  BRA.U !UP0, `(.L_x_1) ;  /* 0x0000000108107547 */ /* 0x000fea000b800000 */
[----:B------:R-:W1:Y:S02]  /*0100*/  LDC.64 R2, c[0x0][0x888] ;  /* 0x00022200ff027b82 */ /* 0x000e640000000a00 */
[----:B-1----:R1:W5:Y:S01]  /*0110*/  LDG.E R81, desc[UR40][R2.64] ;  /* 0x0000002802517981 */ /* 0x002362000c1e1900 */
[----:B------:R-:W-:Y:S01]  /*0120*/  HFMA2 R164, -RZ, RZ, 0, 5.9604644775390625e-08 ;  /* 0x00000001ffa47431 */ /* 0x000fe200000001ff */
[----:B------:R-:W-:Y:S05]  /*0130*/  BRA `(.L_x_0) ;  /* 0x00000000000c7947 */ /* 0x000fea0003800000 */
.L_x_1:
[----:B------:R-:W1:Y:S01]  /*0140*/  LDCU UR6, c[0x0][0x880] ;  /* 0x00011000ff0677ac */ /* 0x000e620008000800 */
[----:B------:R-:W-:Y:S01]  /*0150*/  HFMA2 R164, -RZ, RZ, 0, 5.9604644775390625e-08 ;  /* 0x00000001ffa47431 */ /* 0x000fe200000001ff */
[----:B-1----:R-:W-:-:S07]  /*0160*/  MOV R81, UR6 ;  /* 0x0000000600517c02 */ /* 0x002fce0008000f00 */
.L_x_0:
[----:B------:R-:W2:Y:S02]  /*0170*/  LDCU.64 UR6, c[0x0][0x8b0] ;  /* 0x00011600ff0677ac */ /* 0x000ea40008000a00 */
[----:B--2---:R-:W-:-:S04]  /*0180*/  UISETP.NE.U32.AND UP0, UPT, UR6, URZ, UPT ;  /* 0x000000ff0600728c */ /* 0x004fc8000bf05070 */
[----:B------:R-:W-:-:S09]  /*0190*/  UISETP.NE.AND.EX UP0, UPT, UR7, URZ, UPT, UP0 ;  /* 0x000000ff0700728c */ /* 0x000fd2000bf05300 */
[----:B------:R-:W-:Y:S05]  /*01a0*/  BRA.U UP0, `(.L_x_2) ;  /* 0x0000000100247547 */ /* 0x000fea000b800000 */
[----:B------:R-:W2:Y:S02]  /*01b0*/  LDCU.64 UR6, c[0x0][0x8a8] ;  /* 0x00011500ff0677ac */ /* 0x000ea40008000a00 */
[----:B--2---:R-:W-:-:S04]  /*01c0*/  UISETP.NE.U32.AND UP0, UPT, UR6, URZ, UPT ;  /* 0x000000ff0600728c */ /* 0x004fc8000bf05070 */
[----:B------:R-:W-:-:S09]  /*01d0*/  UISETP.NE.AND.EX UP0, UPT, UR7, URZ, UPT, UP0 ;  /* 0x000000ff0700728c */ /* 0x000fd2000bf05300 */
[----:B------:R-:W-:Y:S05]  /*01e0*/  BRA.U !UP0, `(.L_x_3) ;  /* 0x00000001080c7547 */ /* 0x000fea000b800000 */
[----:B------:R-:W2:Y:S02]  /*01f0*/  LDC.64 R78, c[0x0][0x8a8] ;  /* 0x00022a00ff4e7b82 */ /* 0x000ea40000000a00 */
[----:B--2---:R2:W5:Y:S01]  /*0200*/  LDG.E R78, desc[UR40][R78.64] ;  /* 0x000000284e4e7981 */ /* 0x004562000c1e1900 */
[----:B------:R-:W-:Y:S05]  /*0210*/  BRA `(.L_x_2) ;  /* 0x0000000000087947 */ /* 0x000fea0003800000 */
.L_x_3:
[----:B------:R-:W2:Y:S02]  /*0220*/  LDCU UR6, c[0x0][0x8a0] ;  /* 0x00011400ff0677ac */ /* 0x000ea40008000800 */
[----:B--2---:R-:W-:Y:S02]  /*0230*/  MOV R78, UR6 ;  /* 0x00000006004e7c02 */ /* 0x004fe40008000f00 */
.L_x_2:
[----:B------:R-:W-:Y:S01]  /*0240*/  IMAD.U32 R0, RZ, RZ, UR8 ;  /* 0x00000008ff007e24 */ /* 0x000fe2000f8e00ff */
[----:B------:R-:W-:Y:S04]  /*0250*/  BSSY.RECONVERGENT B0, `(.L_x_4) ;  /* 0x000000c000007945 */ /* 0x000fe80003800200 */
[C---:B------:R-:W-:Y:S02]  /*0260*/  ISETP.NE.OR P1, PT, R0.reuse, 0x1, !P5 ;  /* 0x000000010000780c */ /* 0x040fe40006f25670 */
[----:B------:R-:W-:-:S11]  /*0270*/  ISETP.NE.OR P0, PT, R0, 0x3, !P5 ;  /* 0x000000030000780c */ /* 0x000fd60006f05670 */
[----:B------:R-:W-:Y:S05]  /*0280*/  @P1 BRA `(.L_x_5) ;  /* 0x0000000000201947 */ /* 0x000fea0003800000 */
[----:B------:R-:W3:Y:S02]  /*0290*/  LDCU.64 UR6, c[0x0][0x348] ;  /* 0x00006900ff0677ac */ /* 0x000ee40008000a00 */
[----:B---3--:R-:W-:Y:S02]  /*02a0*/  UIADD3 UR10, UP1, UPT, UR6, 0x80, URZ ;  /* 0x00000080060a7890 */ /* 0x008fe4000ff3e0ff */
[----:B------:R-:W-:Y:S02]  /*02b0*/  UIADD3 UR6, UP0, UPT, UR6, 0x180, URZ ;  /* 0x0000018006067890 */ /* 0x000fe4000ff1e0ff */
[----:B------:R-:W-:Y:S02]  /*02c0*/  UIADD3.X UR11, UPT, UPT, URZ, UR7, URZ, UP1, !UPT ;  /* 0x00000007ff0b7290 */ /* 0x000fe40008ffe4ff */
[----:B------:R-:W-:-:S07]  /*02d0*/  UIADD3.X UR7, UPT, UPT, URZ, UR7, URZ, UP0, !UPT ;  /* 0x00000007ff077290 */ /* 0x000fce00087fe4ff */
[----:B------:R3:W-:Y:S02]  /*02e0*/  UTMACCTL.PF [UR10] ;  /* 0x000000000a0079b9 */ /* 0x0007e40008040000 */
[----:B------:R3:W-:Y:S02]  /*02f0*/  UTMACCTL.PF [UR6] ;  /* 0x00000000060079b9 */ /* 0x0007e40008040000 */
[----:B---3--:R-:W-:Y:S01]  /*0300*/  NOP ;  /* 0x0000000000007918 */ /* 0x008fe20000000000 */
.L_x_5:
[----:B------:R-:W-:Y:S05]  /*0310*/  BSYNC.RECONVERGENT B0 ;  /* 0x0000000000007941 */ /* 0x000fea0003800200 */
.L_x_4:
[----:B------:R-:W-:Y:S04]  /*0320*/  BSSY.RECONVERGENT B0, `(.L_x_6) ;  /* 0x000000a000007945 */ /* 0x000fe80003800200 */
        /* <DEDUP_REMOVED lines=9> */
.L_x_7:
[----:B------:R-:W-:Y:S05]  /*03c0*/  BSYNC.RECONVERGENT B0 ;  /* 0x0000000000007941 */ /* 0x000fea0003800200 */
.L_x_6:
[----:B------:R-:W3:Y:S01]  /*03d0*/  LDCU.64 UR6, c[0x0][0x888] ;  /* 0x00011100ff0677ac */ /* 0x000ee20008000a00 */
[----:B------:R-:W-:Y:S02]  /*03e0*/  UISETP.EQ.U32.AND UP1, UPT, UR4, URZ, UPT ;  /* 0x000000ff0400728c */ /* 0x000fe4000bf22070 */
[----:B------:R-:W-:Y:S02]  /*03f0*/  UPLOP3.LUT UP2, UPT, UPT, UPT, UPT, 0x80, 0x8 ;  /* 0x000000000008789c */ /* 0x000fe40003f4f070 */
[----:B---3--:R-:W-:-:S04]  /*0400*/  UISETP.NE.U32.AND UP0, UPT, UR6, URZ, UPT ;  /* 0x000000ff0600728c */ /* 0x008fc8000bf05070 */
[----:B------:R-:W-:-:S04]  /*0410*/  UISETP.NE.AND.EX UP0, UPT, UR7, URZ, UPT, UP0 ;  /* 0x000000ff0700728c */ /* 0x000fc8000bf05300 */
[----:B------:R-:W-:-:S04]  /*0420*/  UISETP.EQ.OR.EX UP3, UPT, UR5, URZ, !UP0, UP1 ;  /* 0x000000ff0500728c */ /* 0x000fc8000c762710 */
[----:B------:R-:W-:-:S05]  /*0430*/  UP2UR UR44, UPR, URZ, 0x8 ;  /* 0x00000008ff2c7883 */ /* 0x000fca0008000000 */
[----:B------:R-:W-:Y:S07]  /*0440*/  BRA.U !UP3, `(.L_x_8) ;  /* 0x000000010b207547 */ /* 0x000fee000b800000 */
[----:B------:R-:W-:Y:S01]  /*0450*/  UISETP.NE.U32.AND UP2, UPT, UR4, URZ, UPT ;  /* 0x000000ff0400728c */ /* 0x000fe2000bf45070 */
[----:B-----5:R-:W-:Y:S01]  /*0460*/  FSETP.NEU.AND P0, PT, R81, RZ, PT ;  /* 0x000000ff5100720b */ /* 0x020fe20003f0d000 */
[----:B------:R-:W-:Y:S02]  /*0470*/  USEL UR4, URZ, 0xffffffff, UP0 ;  /* 0xffffffffff047887 */ /* 0x000fe40008000000 */
[----:B------:R-:W-:-:S10]  /*0480*/  UISETP.NE.AND.EX UP2, UPT, UR5, URZ, UPT, UP2 ;  /* 0x000000ff0500728c */ /* 0x000fd4000bf45320 */
[----:B------:R-:W-:Y:S01]  /*0490*/  VOTEU.ANY UP1, P0 ;  /* 0x0000000000ff7886 */ /* 0x000fe20000020100 */
[----:B------:R-:W-:-:S04]  /*04a0*/  @!UP2 USEL UR4, URZ, 0xffffffff, UP1 ;  /* 0xffffffffff04a887 */ /* 0x000fc80008800000 */
[----:B------:R-:W-:-:S04]  /*04b0*/  ULOP3.LUT UR4, UR4, 0x1, URZ, 0xc0, !UPT ;  /* 0x0000000104047892 */ /* 0x000fc8000f8ec0ff */
[----:B------:R-:W-:-:S11]  /*04c0*/  UISETP.NE.U32.AND UP2, UPT, UR4, 0x1, UPT ;  /* 0x000000010400788c */ /* 0x000fd6000bf45070 */
.L_x_8:
[----:B-1----:R-:W1:Y:S01]  /*04d0*/  SHFL.IDX PT, R2, R169, RZ, 0x1f ;  /* 0x00001fffa9027589 */ /* 0x002e6200000e0000 */
[----:B------:R-:W-:-:S04]  /*04e0*/  UISETP.NE.AND UP1, UPT, UR8, 0x2, UPT ;  /* 0x000000020800788c */ /* 0x000fc8000bf25270 */
[----:B------:R-:W-:Y:S01]  /*04f0*/  USEL UR13, URZ, 0x1, UP1 ;  /* 0x00000001ff0d7887 */ /* 0x000fe20008800000 */
[----:B-1----:R-:W-:-:S13]  /*0500*/  ISETP.NE.AND P0, PT, R2, RZ, PT ;  /* 0x000000ff0200720c */ /* 0x002fda0003f05270 */
[----:B------:R-:W-:Y:S05]  /*0510*/  @P0 BRA `(.L_x_9) ;  /* 0x0000000000400947 */ /* 0x000fea0003800000 */
[----:B------:R-:W1:Y:S01]  /*0520*/  S2UR UR5, SR_CgaCtaId ;  /* 0x00000000000579c3 */ /* 0x000e620000008800 */
[----:B------:R-:W-:Y:S01]  /*0530*/  UMOV UR6, 0x400 ;  /* 0x0000040000067882 */ /* 0x000fe20000000000 */
[----:B------:R-:W-:Y:S01]  /*0540*/  UMOV UR4, 0x1 ;  /* 0x0000000100047882 */ /* 0x000fe20000000000 */
[----:B------:R-:W-:Y:S01]  /*0550*/  ELECT P0, URZ, PT ;  /* 0x0000000000ff782f */ /* 0x000fe20003800000 */
[----:B-1----:R-:W-:Y:S02]  /*0560*/  ULEA UR5, UR5, UR6, 0x18 ;  /* 0x0000000605057291 */ /* 0x002fe4000f8ec0ff */
[----:B------:R-:W-:-:S04]  /*0570*/  UIADD3 UR6, UPT, UPT, -UR4, 0x100000, URZ ;  /* 0x0010000004067890 */ /* 0x000fc8000fffe1ff */
[----:B------:R-:W-:Y:S02]  /*0580*/  USHF.L.U32 UR7, UR6, 0xb, URZ ;  /* 0x0000000b06077899 */ /* 0x000fe400080006ff */
[----:B------:R-:W-:Y:S01]  /*0590*/  USHF.L.U32 UR6, UR6, 0x1, URZ ;  /* 0x0000000106067899 */ /* 0x000fe200080006ff */
[----:B------:R-:W1:Y:S11]  /*05a0*/  FENCE.VIEW.ASYNC.S ;  /* 0x00000000000073c6 */ /* 0x000e760000000000 */
[----:B-1----:R1:W3:Y:S01]  /*05b0*/  SYNCS.EXCH.64 URZ, [UR5], UR6 ;  /* 0x0000000605ff75b2 */ /* 0x0022e20008000100 */
[----:B------:R1:W4:Y:S01]  /*05c0*/  SYNCS.EXCH.64 URZ, [UR5+0x18], UR6 ;  /* 0x0000180605ff75b2 */ /* 0x0003220008000100 */
[----:B------:R1:W1:Y:S01]  /*05d0*/  SYNCS.EXCH.64 URZ, [UR5+0x8], UR6 ;  /* 0x0000080605ff75b2 */ /* 0x0002620008000100 */
[----:B------:R1:W1:Y:S01]  /*05e0*/  SYNCS.EXCH.64 URZ, [UR5+0x20], UR6 ;  /* 0x0000200605ff75b2 */ /* 0x0002620008000100 */
[----:B------:R1:W1:Y:S01]  /*05f0*/  SYNCS.EXCH.64 URZ, [UR5+0x10], UR6 ;  /* 0x0000100605ff75b2 */ /* 0x0002620008000100 */
[----:B------:R1:W1:Y:S01]  /*0600*/  SYNCS.EXCH.64 URZ, [UR5+0x28], UR6 ;  /* 0x0000280605ff75b2 */ /* 0x0002620008000100 */
[----:B------:R-:W-:Y:S01]  /*0610*/  NOP ;  /* 0x0000000000007918 */ /* 0x000fe20000000000 */
.L_x_9:
[----:B------:R-:W2:Y:S01]  /*0620*/  SHFL.IDX PT, R2, R169, RZ, 0x1f ;  /* 0x00001fffa9027589 */ /* 0x000ea200000e0000 */
[----:B------:R-:W-:Y:S01]  /*0630*/  NOP ;  /* 0x0000000000007918 */ /* 0x000fe20000000000 */
[----:B--2---:R-:W-:-:S13]  /*0640*/  ISETP.NE.AND P0, PT, R2, 0x1, PT ;  /* 0x000000010200780c */ /* 0x004fda0003f05270 */
[----:B------:R-:W-:Y:S05]  /*0650*/  @P0 BRA `(.L_x_10) ;  /* 0x0000000000400947 */ /* 0x000fea0003800000 */
[----:B-1----:R-:W1:Y:S01]  /*0660*/  S2UR UR6, SR_CgaCtaId ;  /* 0x00000000000679c3 */ /* 0x002e620000008800 */
[----:B------:R-:W-:Y:S01]  /*0670*/  UMOV UR7, 0x400 ;  /* 0x0000040000077882 */ /* 0x000fe20000000000 */
[----:B------:R-:W-:Y:S01]  /*0680*/  UMOV UR5, 0x20 ;  /* 0x0000002000057882 */ /* 0x000fe20000000000 */
[----:B------:R-:W-:Y:S01]  /*0690*/  UMOV UR4, 0x80 ;  /* 0x0000008000047882 */ /* 0x000fe20000000000 */
[----:B------:R-:W-:-:S04]  /*06a0*/  UIADD3 UR10, UPT, UPT, -UR5, 0x100000, URZ ;  /* 0x00100000050a7890 */ /* 0x000fc8000fffe1ff */
[----:B------:R-:W-:Y:S02]  /*06b0*/  USHF.L.U32 UR11, UR10, 0xb, URZ ;  /* 0x0000000b0a0b7899 */ /* 0x000fe400080006ff */
[----:B------:R-:W-:Y:S02]  /*06c0*/  USHF.L.U32 UR10, UR10, 0x1, URZ ;  /* 0x000000010a0a7899 */ /* 0x000fe400080006ff */
[----:B------:R-:W-:-:S04]  /*06d0*/  UIADD3 UR4, UPT, UPT, -UR4, 0x100000, URZ ;  /* 0x0010000004047890 */ /* 0x000fc8000fffe1ff */
[----:B------:R-:W-:Y:S02]  /*06e0*/  USHF.L.U32 UR5, UR4, 0xb, URZ ;  /* 0x0000000b04057899 */ /* 0x000fe400080006ff */
[----:B------:R-:W-:Y:S01]  /*06f0*/  USHF.L.U32 UR4, UR4, 0x1, URZ ;  /* 0x0000000104047899 */ /* 0x000fe200080006ff */
[----:B------:R-:W-:Y:S01]  /*0700*/  ELECT P0, URZ, PT ;  /* 0x0000000000ff782f */ /* 0x000fe20003800000 */
[----:B-1----:R-:W-:Y:S01]  /*0710*/  ULEA UR6, UR6, UR7, 0x18 ;  /* 0x0000000706067291 */ /* 0x002fe2000f8ec0ff */
[----:B------:R-:W1:Y:S11]  /*0720*/  FENCE.VIEW.ASYNC.S ;  /* 0x00000000000073c6 */ /* 0x000e760000000000 */
[----:B-1----:R2:W1:Y:S01]  /*0730*/  SYNCS.EXCH.64 URZ, [UR6+0x30], UR10 ;  /* 0x0000300a06ff75b2 */ /* 0x0024620008000100 */
[----:B------:R2:W1:Y:S02]  /*0740*/  SYNCS.EXCH.64 URZ, [UR6+0x38], UR4 ;  /* 0x0000380406ff75b2 */ /* 0x0004640008000100 */
[----:B--2---:R-:W-:Y:S01]  /*0750*/  NOP ;  /* 0x0000000000007918 */ /* 0x004fe20000000000 */
.L_x_10:
[----:B------:R-:W2:Y:S01]  /*0760*/  SHFL.IDX PT, R2, R169, RZ, 0x1f ;  /* 0x00001fffa9027589 */ /* 0x000ea200000e0000 */
[----:B------:R-:W-:Y:S01]  /*0770*/  NOP ;  /* 0x0000000000007918 */ /* 0x000fe20000000000 */
[----:B--2---:R-:W-:-:S13]  /*0780*/  ISETP.NE.AND P0, PT, R2, 0x3, PT ;  /* 0x000000030200780c */ /* 0x004fda0003f05270 */
[----:B------:R-:W-:Y:S05]  /*0790*/  @P0 BRA `(.L_x_11) ;  /* 0x0000000000300947 */ /* 0x000fea0003800000 */
[----:B-1----:R-:W1:Y:S01]  /*07a0*/  S2UR UR5, SR_CgaCtaId ;  /* 0x00000000000579c3 */ /* 0x002e620000008800 */
        /* <DEDUP_REMOVED lines=8> */
[----:B-1----:R2:W1:Y:S01]  /*0830*/  SYNCS.EXCH.64 URZ, [UR5+0x40], UR6 ;  /* 0x0000400605ff75b2 */ /* 0x0024620008000100 */
[----:B------:R2:W1:Y:S02]  /*0840*/  SYNCS.EXCH.64 URZ, [UR5+0x48], UR6 ;  /* 0x0000480605ff75b2 */ /* 0x0004640008000100 */
[----:B--2---:R-:W-:Y:S01]  /*0850*/  NOP ;  /* 0x0000000000007918 */ /* 0x004fe20000000000 */
.L_x_11:
[----:B------:R-:W2:Y:S01]  /*0860*/  SHFL.IDX PT, R2, R169, RZ, 0x1f ;  /* 0x00001fffa9027589 */ /* 0x000ea200000e0000 */
[----:B------:R-:W-:Y:S01]  /*0870*/  NOP ;  /* 0x0000000000007918 */ /* 0x000fe20000000000 */
[----:B--2---:R-:W-:-:S13]  /*0880*/  ISETP.NE.AND P0, PT, R2, 0x4, PT ;  /* 0x000000040200780c */ /* 0x004fda0003f05270 */
[----:B------:R-:W-:Y:S05]  /*0890*/  @P0 BRA `(.L_x_12) ;  /* 0x00000000004c0947 */ /* 0x000fea0003800000 */
[----:B-1----:R-:W1:Y:S01]  /*08a0*/  S2UR UR5, SR_CgaCtaId ;  /* 0x00000000000579c3 */ /* 0x002e620000008800 */
[----:B------:R-:W-:Y:S01]  /*08b0*/  UMOV UR7, 0x100 ;  /* 0x0000010000077882 */ /* 0x000fe20000000000 */
[----:B------:R-:W-:Y:S01]  /*08c0*/  UMOV UR6, 0x400 ;  /* 0x0000040000067882 */ /* 0x000fe20000000000 */
[----:B------:R-:W-:Y:S01]  /*08d0*/  USEL UR7, UR7, 0xe0, UP2 ;  /* 0x000000e007077887 */ /* 0x000fe20009000000 */
[----:B------:R-:W-:Y:S01]  /*08e0*/  UMOV UR4, 0x1 ;  /* 0x0000000100047882 */ /* 0x000fe20000000000 */
[----:B------:R-:W-:Y:S01]  /*08f0*/  ELECT P0, URZ, PT ;  /* 0x0000000000ff782f */ /* 0x000fe20003800000 */
[----:B------:R-:W-:-:S04]  /*0900*/  UIADD3 UR10, UPT, UPT, -UR4, 0x100000, URZ ;  /* 0x00100000040a7890 */ /* 0x000fc8000fffe1ff */
[----:B------:R-:W-:Y:S02]  /*0910*/  USHF.L.U32 UR11, UR10, 0xb, URZ ;  /* 0x0000000b0a0b7899 */ /* 0x000fe400080006ff */
[----:B------:R-:W-:Y:S02]  /*0920*/  USHF.L.U32 UR10, UR10, 0x1, URZ ;  /* 0x000000010a0a7899 */ /* 0x000fe400080006ff */
[----:B-1----:R-:W-:Y:S02]  /*0930*/  ULEA UR5, UR5, UR6, 0x18 ;  /* 0x0000000605057291 */ /* 0x002fe4000f8ec0ff */
[----:B------:R-:W-:-:S04]  /*0940*/  UIADD3 UR6, UPT, UPT, -UR7, 0x100000, URZ ;  /* 0x0010000007067890 */ /* 0x000fc8000fffe1ff */
[----:B------:R-:W-:Y:S02]  /*0950*/  USHF.L.U32 UR7, UR6, 0xb, URZ ;  /* 0x0000000b06077899 */ /* 0x000fe400080006ff */
[----:B------:R-:W-:Y:S01]  /*0960*/  USHF.L.U32 UR6, UR6, 0x1, URZ ;  /* 0x0000000106067899 */ /* 0x000fe200080006ff */
[----:B------:R-:W1:Y:S03]  /*0970*/  FENCE.VIEW.ASYNC.S ;  /* 0x00000000000073c6 */ /* 0x000e660000000000 */
[----:B-1----:R2:W1:Y:S08]  /*0980*/  SYNCS.EXCH.64 URZ, [UR5+0x50], UR10 ;  /* 0x0000500a05ff75b2 */ /* 0x0024700008000100 */
[----:B------:R2:W1:Y:S01]  /*0990*/  SYNCS.EXCH.64 URZ, [UR5+0x60], UR6 ;  /* 0x0000600605ff75b2 */ /* 0x0004620008000100 */
[----:B------:R2:W1:Y:S01]  /*09a0*/  SYNCS.EXCH.64 URZ, [UR5+0x58], UR10 ;  /* 0x0000580a05ff75b2 */ /* 0x0004620008000100 */
[----:B------:R2:W1:Y:S02]  /*09b0*/  SYNCS.EXCH.64 URZ, [UR5+0x68], UR6 ;  /* 0x0000680605ff75b2 */ /* 0x0004640008000100 */
[----:B--2---:R-:W-:Y:S01]  /*09c0*/  NOP ;  /* 0x0000000000007918 */ /* 0x004fe20000000000 */
.L_x_12:
        /* <DEDUP_REMOVED lines=18> */
[----:B------:R2:W1:Y:S01]  /*0af0*/  SYNCS.EXCH.64 URZ, [UR6+0x90], UR4 ;  /* 0x0000900406ff75b2 */ /* 0x0004620008000100 */
[----:B------:R2:W1:Y:S01]  /*0b00*/  SYNCS.EXCH.64 URZ, [UR6+0x78], UR10 ;  /* 0x0000780a06ff75b2 */ /* 0x0004620008000100 */
[----:B------:R2:W1:Y:S01]  /*0b10*/  SYNCS.EXCH.64 URZ, [UR6+0x98], UR4 ;  /* 0x0000980406ff75b2 */ /* 0x0004620008000100 */
[----:B------:R2:W1:Y:S01]  /*0b20*/  SYNCS.EXCH.64 URZ, [UR6+0x80], UR10 ;  /* 0x0000800a06ff75b2 */ /* 0x0004620008000100 */
[----:B------:R2:W1:Y:S01]  /*0b30*/  SYNCS.EXCH.64 URZ, [UR6+0xa0], UR4 ;  /* 0x0000a00406ff75b2 */ /* 0x0004620008000100 */
[----:B------:R2:W1:Y:S01]  /*0b40*/  SYNCS.EXCH.64 URZ, [UR6+0x88], UR10 ;  /* 0x0000880a06ff75b2 */ /* 0x0004620008000100 */
[----:B------:R2:W1:Y:S02]  /*0b50*/  SYNCS.EXCH.64 URZ, [UR6+0xa8], UR4 ;  /* 0x0000a80406ff75b2 */ /* 0x0004640008000100 */
[----:B--2---:R-:W-:Y:S01]  /*0b60*/  NOP ;  /* 0x0000000000007918 */ /* 0x004fe20000000000 */
.L_x_13:
        /* <DEDUP_REMOVED lines=14> */
[----:B------:R2:W1:Y:S01]  /*0c50*/  SYNCS.EXCH.64 URZ, [UR5+0xc0], UR6 ;  /* 0x0000c00605ff75b2 */ /* 0x0004620008000100 */
[----:B------:R2:W1:Y:S01]  /*0c60*/  SYNCS.EXCH.64 URZ, [UR5+0xb8], UR6 ;  /* 0x0000b80605ff75b2 */ /* 0x0004620008000100 */
[----:B------:R2:W1:Y:S02]  /*0c70*/  SYNCS.EXCH.64 URZ, [UR5+0xc8], UR6 ;  /* 0x0000c80605ff75b2 */ /* 0x0004640008000100 */
[----:B--2---:R-:W-:Y:S01]  /*0c80*/  NOP ;  /* 0x0000000000007918 */ /* 0x004fe20000000000 */
.L_x_14:
[----:B-1----:R-:W1:Y:S01]  /*0c90*/  S2UR UR5, SR_CTAID.X ;  /* 0x00000000000579c3 */ /* 0x002e620000002500 */
[----:B------:R-:W-:-:S05]  /*0ca0*/  CS2R.32 R165, SR_CgaSize ;  /* 0x0000000000a57805 */ /* 0x000fca0000008a00 */
[----:B------:R-:W-:-:S05]  /*0cb0*/  IMAD R165, R165, -0xa0, RZ ;  /* 0xffffff60a5a57824 */ /* 0x000fca00078e02ff */
[----:B------:R-:W-:-:S14]  /*0cc0*/  R2UR UR7, R165 ;  /* 0x00000000a50772ca */ /* 0x000fdc00000e0000 */
[----:B------:R-:W2:Y:S01]  /*0cd0*/  LDCU UR7, c[0x0][UR7+0x2b0] ;  /* 0x00005600070777ac */ /* 0x000ea20008000800 */
[----:B------:R-:W-:Y:S01]  /*0ce0*/  NOP ;  /* 0x0000000000007918 */ /* 0x000fe20000000000 */
[----:B------:R-:W-:-:S05]  /*0cf0*/  CS2R.32 R165, SR_CgaSize ;  /* 0x0000000000a57805 */ /* 0x000fca0000008a00 */
[----:B------:R-:W-:-:S05]  /*0d00*/  IMAD R165, R165, -0xa0, RZ ;  /* 0xffffff60a5a57824 */ /* 0x000fca00078e02ff */
[----:B------:R-:W-:-:S14]  /*0d10*/  R2UR UR6, R165 ;  /* 0x00000000a50672ca */ /* 0x000fdc00000e0000 */
[----:B------:R-:W3:Y:S01]  /*0d20*/  LDCU UR6, c[0x0][UR6+0x2b4] ;  /* 0x00005680060677ac */ /* 0x000ee20008000800 */
[----:B------:R-:W4:Y:S08]  /*0d30*/  S2UR UR4, SR_CTAID.Y ;  /* 0x00000000000479c3 */ /* 0x000f300000002600 */
[----:B------:R-:W3:Y:S01]  /*0d40*/  LDC R9, c[0x0][0xb24] ;  /* 0x0002c900ff097b82 */ /* 0x000ee20000000800 */
[----:B-1----:R-:W-:-:S02]  /*0d50*/  I2FP.F32.U32 R5, UR5 ;  /* 0x0000000500057c45 */ /* 0x002fc40008201000 */
[----:B------:R-:W-:-:S05]  /*0d60*/  CS2R.32 R3, SR_CgaSize ;  /* 0x0000000000037805 */ /* 0x000fca0000008a00 */
[----:B------:R-:W-:-:S06]  /*0d70*/  IMAD R3, R3, -0xa0, RZ ;  /* 0xffffff6003037824 */ /* 0x000fcc00078e02ff */
[----:B------:R-:W1:Y:S01]  /*0d80*/  LDC R3, c[0x0][R3+0x2a0] ;  /* 0x0000a80003037b82 */ /* 0x000e620000000800 */
[----:B------:R-:W-:Y:S01]  /*0d90*/  MOV R165, UR5 ;  /* 0x0000000500a57c02 */ /* 0x000fe20008000f00 */
[----:B--2---:R-:W-:Y:S01]  /*0da0*/  FMUL R5, R5, UR7 ;  /* 0x0000000705057c20 */ /* 0x004fe20008400000 */
[----:B----4-:R-:W-:Y:S02]  /*0db0*/  I2FP.F32.U32 R4, UR4 ;  /* 0x0000000400047c45 */ /* 0x010fe40008201000 */
[----:B------:R-:W-:-:S05]  /*0dc0*/  CS2R.32 R2, SR_CgaSize ;  /* 0x0000000000027805 */ /* 0x000fca0000008a00 */
[----:B------:R-:W-:-:S06]  /*0dd0*/  IMAD R2, R2, -0xa0, RZ ;  /* 0xffffff6002027824 */ /* 0x000fcc00078e02ff */
[----:B------:R-:W2:Y:S01]  /*0de0*/  LDC R2, c[0x0][R2+0x2a4] ;  /* 0x0000a90002027b82 */ /* 0x000ea20000000800 */
[----:B------:R-:W4:Y:S01]  /*0df0*/  F2I.U32.TRUNC.NTZ R154, R5 ;  /* 0x00000005009a7305 */ /* 0x000f22000020f000 */
[----:B------:R-:W-:Y:S01]  /*0e00*/  MOV R155, UR4 ;  /* 0x00000004009b7c02 */ /* 0x000fe20008000f00 */
[----:B---3--:R-:W-:-:S05]  /*0e10*/  FMUL R4, R4, UR6 ;  /* 0x0000000604047c20 */ /* 0x008fca0008400000 */
[----:B------:R-:W-:Y:S01]  /*0e20*/  BAR.SYNC.DEFER_BLOCKING 0x0 ;  /* 0x0000000000007b1d */ /* 0x000fe20000010000 */
[----:B------:R-:W-:-:S05]  /*0e30*/  ISETP.GE.AND P0, PT, R9, 0x1, PT ;  /* 0x000000010900780c */ /* 0x000fca0003f06270 */
[----:B------:R-:W3:Y:S02]  /*0e40*/  F2I.U32.TRUNC.NTZ R143, R4 ;  /* 0x00000004008f7305 */ /* 0x000ee4000020f000 */
[----:B------:R-:W2:Y:S01]  /*0e50*/  S2UR UR36, SR_CTAID.Z ;  /* 0x00000000002479c3 */ /* 0x000ea20000002700 */
[----:B----4-:R-:W-:-:S05]  /*0e60*/  IADD3 R154, PT, PT, -R154, RZ, RZ ;  /* 0x000000ff9a9a7210 */ /* 0x010fca0007ffe1ff */
[----:B-1----:R-:W-:Y:S01]  /*0e70*/  IMAD R154, R3, R154, UR5 ;  /* 0x00000005039a7e24 */ /* 0x002fe2000f8e029a */
[----:B---3--:R-:W-:-:S05]  /*0e80*/  IADD3 R143, PT, PT, -R143, RZ, RZ ;  /* 0x000000ff8f8f7210 */ /* 0x008fca0007ffe1ff */
[----:B--2---:R-:W-:Y:S01]  /*0e90*/  IMAD R143, R2, R143, UR4 ;  /* 0x00000004028f7e24 */ /* 0x004fe2000f8e028f */
[----:B------:R-:W-:Y:S06]  /*0ea0*/  @!P0 BRA `(.L_x_15) ;  /* 0x0000000000b88947 */ /* 0x000fec0003800000 */
[----:B------:R-:W1:Y:S01]  /*0eb0*/  LDC.64 R4, c[0x0][0xb18] ;  /* 0x0002c600ff047b82 */ /* 0x000e620000000a00 */
[----:B------:R-:W-:-:S07]  /*0ec0*/  ISETP.NE.AND P0, PT, R9, 0x1, PT ;  /* 0x000000010900780c */ /* 0x000fce0003f05270 */
[----:B------:R-:W2:Y:S08]  /*0ed0*/  LDC R10, c[0x0][0xb0c] ;  /* 0x0002c300ff0a7b82 */ /* 0x000eb00000000800 */
[----:B------:R-:W3:Y:S08]  /*0ee0*/  LDC R11, c[0x0][0x370] ;  /* 0x0000dc00ff0b7b82 */ /* 0x000ef00000000800 */
[----:B------:R-:W4:Y:S01]  /*0ef0*/  LDC R12, c[0x0][0x374] ;  /* 0x0000dd00ff0c7b82 */ /* 0x000f220000000800 */
[----:B-1----:R-:W-:-:S07]  /*0f00*/  ISETP.NE.AND P1, PT, R4, 0x1, PT ;  /* 0x000000010400780c */ /* 0x002fce0003f25270 */
[----:B------:R-:W3:Y:S01]  /*0f10*/  LDC.64 R6, c[0x0][0xb10] ;  /* 0x0002c400ff067b82 */ /* 0x000ee20000000a00 */
[----:B--2---:R-:W-:-:S07]  /*0f20*/  ISETP.NE.AND P2, PT, R10, 0x1, PT ;  /* 0x000000010a00780c */ /* 0x004fce0003f45270 */
[----:B------:R-:W1:Y:S08]  /*0f30*/  LDC R8, c[0x0][0xb20] ;  /* 0x0002c800ff087b82 */ /* 0x000e700000000800 */
[----:B------:R-:W2:Y:S01]  /*0f40*/  LDC.64 R2, c[0x0][0xb28] ;  /* 0x0002ca00ff027b82 */ /* 0x000ea20000000a00 */
[----:B----4-:R-:W-:-:S04]  /*0f50*/  IMAD.HI.U32 R13, R12, R5, RZ ;  /* 0x000000050c0d7227 */ /* 0x010fc800078e00ff */
[----:B------:R-:W-:-:S04]  /*0f60*/  IMAD.HI.U32 R5, R155, R5, RZ ;  /* 0x000000059b057227 */ /* 0x000fc800078e00ff */
[----:B---3--:R-:W-:-:S04]  /*0f70*/  IMAD.HI.U32 R14, R11, R6, RZ ;  /* 0x000000060b0e7227 */ /* 0x008fc800078e00ff */
[----:B------:R-:W-:Y:S01]  /*0f80*/  IMAD.HI.U32 R16, R165, R6, RZ ;  /* 0x00000006a5107227 */ /* 0x000fe200078e00ff */
[-C--:B------:R-:W-:Y:S02]  /*0f90*/  @P2 SHF.R.U32.HI R11, RZ, R7.reuse, R14 ;  /* 0x00000007ff0b2219 */ /* 0x080fe4000001160e */
[-C--:B-1----:R-:W-:Y:S02]  /*0fa0*/  @P1 SHF.R.U32.HI R12, RZ, R8.reuse, R13 ;  /* 0x00000008ff0c1219 */ /* 0x082fe4000001160d */
[----:B------:R-:W-:Y:S02]  /*0fb0*/  SHF.R.U32.HI R8, RZ, R8, R5 ;  /* 0x00000008ff087219 */ /* 0x000fe40000011605 */
[----:B------:R-:W-:Y:S02]  /*0fc0*/  SHF.R.U32.HI R16, RZ, R7, R16 ;  /* 0x00000007ff107219 */ /* 0x000fe40000011610 */
[----:B------:R-:W-:Y:S01]  /*0fd0*/  SEL R5, R155, R8, !P1 ;  /* 0x000000089b057207 */ /* 0x000fe20004800000 */
[----:B--2---:R-:W-:Y:S01]  /*0fe0*/  IMAD.HI.U32 R14, R12, R2, RZ ;  /* 0x000000020c0e7227 */ /* 0x004fe200078e00ff */
[----:B------:R-:W-:-:S03]  /*0ff0*/  SEL R7, R165, R16, !P2 ;  /* 0x00000010a5077207 */ /* 0x000fc60005000000 */
[----:B------:R-:W-:Y:S01]  /*1000*/  IMAD.HI.U32 R6, R11, R2, RZ ;  /* 0x000000020b067227 */ /* 0x000fe200078e00ff */
[----:B------:R-:W-:-:S04]  /*1010*/  @P0 SHF.R.U32.HI R12, RZ, R3, R14 ;  /* 0x00000003ff0c0219 */ /* 0x000fc8000001160e */
[----:B------:R-:W-:Y:S01]  /*1020*/  @P0 SHF.R.U32.HI R11, RZ, R3, R6 ;  /* 0x00000003ff0b0219 */ /* 0x000fe20000011606 */
[----:B------:R-:W-:-:S04]  /*1030*/  IMAD R12, R12, R9, RZ ;  /* 0x000000090c0c7224 */ /* 0x000fc800078e02ff */
[----:B------:R-:W-:Y:S01]  /*1040*/  IMAD R6, R11, R9, RZ ;  /* 0x000000090b067224 */ /* 0x000fe200078e02ff */
[----:B------:R-:W-:-:S04]  /*1050*/  ISETP.GE.AND P1, PT, R5, R12, PT ;  /* 0x0000000c0500720c */ /* 0x000fc80003f26270 */
[----:B------:R-:W-:Y:S01]  /*1060*/  ISETP.GE.OR P1, PT, R7, R6, P1 ;  /* 0x000000060700720c */ /* 0x000fe20000f26670 */
[----:B------:R-:W-:-:S05]  /*1070*/  IMAD.HI.U32 R6, R5, R2, RZ ;  /* 0x0000000205067227 */ /* 0x000fca00078e00ff */
[----:B------:R-:W-:-:S04]  /*1080*/  SHF.R.U32.HI R6, RZ, R3, R6 ;  /* 0x00000003ff067219 */ /* 0x000fc80000011606 */
[----:B------:R-:W-:-:S03]  /*1090*/  SEL R6, R5, R6, !P0 ;  /* 0x0000000605067207 */ /* 0x000fc60004000000 */
[----:B------:R-:W-:Y:S01]  /*10a0*/  @!P1 IMAD.HI.U32 R8, R7, R2, RZ ;  /* 0x0000000207089227 */ /* 0x000fe200078e00ff */
[----:B------:R-:W-:-:S04]  /*10b0*/  IADD3 R2, PT, PT, -R6, RZ, RZ ;  /* 0x000000ff06027210 */ /* 0x000fc80007ffe1ff */
[----:B------:R-:W-:Y:S01]  /*10c0*/  @!P1 SHF.R.U32.HI R8, RZ, R3, R8 ;  /* 0x00000003ff089219 */ /* 0x000fe20000011608 */
[----:B------:R-:W-:-:S03]  /*10d0*/  IMAD R2, R9, R2, R5 ;  /* 0x0000000209027224 */ /* 0x000fc600078e0205 */
[----:B------:R-:W-:Y:S02]  /*10e0*/  @!P1 SEL R3, R7, R8, !P0 ;  /* 0x0000000807039207 */ /* 0x000fe40004000000 */
[----:B------:R-:W-:-:S03]  /*10f0*/  IADD3 R8, PT, PT, -R5, RZ, RZ ;  /* 0x000000ff05087210 */ /* 0x000fc60007ffe1ff */
[--C-:B------:R-:W-:Y:S02]  /*1100*/  @!P1 IMAD.IADD R6, R6, 0x1, -R3.reuse ;  /* 0x0000000106069824 */ /* 0x100fe400078e0a03 */
[----:B------:R-:W-:Y:S01]  /*1110*/  @!P1 IMAD R3, R2, R11, R3 ;  /* 0x0000000b02039224 */ /* 0x000fe200078e0203 */
[----:B------:R-:W-:Y:S01]  /*1120*/  IADD3 R2, PT, PT, -R7, RZ, RZ ;  /* 0x000000ff07027210 */ /* 0x000fe20007ffe1ff */
[----:B------:R-:W-:Y:S02]  /*1130*/  @!P1 IMAD R5, R6, R9, R7 ;  /* 0x0000000906059224 */ /* 0x000fe400078e0207 */
[----:B------:R-:W-:Y:S02]  /*1140*/  IMAD R8, R4, R8, R155 ;  /* 0x0000000804087224 */ /* 0x000fe400078e029b */
[----:B------:R-:W-:Y:S02]  /*1150*/  @!P1 IMAD.MOV.U32 R7, RZ, RZ, R3 ;  /* 0x000000ffff079224 */ /* 0x000fe400078e0003 */
[----:B------:R-:W-:-:S02]  /*1160*/  IMAD R2, R10, R2, R165 ;  /* 0x000000020a027224 */ /* 0x000fc400078e02a5 */
[----:B------:R-:W-:Y:S02]  /*1170*/  IMAD R155, R5, R4, R8 ;  /* 0x00000004059b7224 */ /* 0x000fe400078e0208 */
[----:B------:R-:W-:Y:S02]  /*1180*/  IMAD R165, R7, R10, R2 ;  /* 0x0000000a07a57224 */ /* 0x000fe400078e0202 */
.L_x_15:
[----:B------:R-:W1:Y:S01]  /*1190*/  LDCU UR4, c[0x0][0xb30] ;  /* 0x00016600ff0477ac */ /* 0x000e620008000800 */
[----:B------:R-:W2:Y:S08]  /*11a0*/  S2UR UR37, SR_CgaCtaId ;  /* 0x00000000002579c3 */ /* 0x000eb00000008800 */
[----:B------:R-:W3:Y:S01]  /*11b0*/  LDC R72, c[0x0][0xb24] ;  /* 0x0002c900ff487b82 */ /* 0x000ee20000000800 */
[----:B-1----:R-:W-:-:S09]  /*11c0*/  UISETP.NE.AND UP1, UPT, UR4, 0x1, UPT ;  /* 0x000000010400788c */ /* 0x002fd2000bf25270 */
[----:B--2---:R-:W-:Y:S05]  /*11d0*/  BRA.U UP1, `(.L_x_16) ;  /* 0x0000000101407547 */ /* 0x004fea000b800000 */
[----:B------:R-:W1:Y:S08]  /*11e0*/  LDC.64 R4, c[0x0][0xb10] ;  /* 0x0002c400ff047b82 */ /* 0x000e700000000a00 */
[----:B------:R-:W2:Y:S08]  /*11f0*/  LDC.64 R2, c[0x0][0xb18] ;  /* 0x0002c600ff027b82 */ /* 0x000eb00000000a00 */
[----:B------:R-:W4:Y:S08]  /*1200*/  LDC R6, c[0x0][0xb20] ;  /* 0x0002c800ff067b82 */ /* 0x000f300000000800 */
[----:B------:R-:W3:Y:S01]  /*1210*/  LDC R8, c[0x0][0xb0c] ;  /* 0x0002c300ff087b82 */ /* 0x000ee20000000800 */
[----:B-1----:R-:W-:-:S05]  /*1220*/  IMAD.HI.U32 R4, R165, R4, RZ ;  /* 0x00000004a5047227 */ /* 0x002fca00078e00ff */
[----:B------:R-:W-:Y:S01]  /*1230*/  SHF.R.U32.HI R4, RZ, R5, R4 ;  /* 0x00000005ff047219 */ /* 0x000fe20000011604 */
[----:B--2---:R-:W-:Y:S01]  /*1240*/  IMAD.HI.U32 R3, R155, R3, RZ ;  /* 0x000000039b037227 */ /* 0x004fe200078e00ff */
[----:B------:R-:W-:-:S04]  /*1250*/  ISETP.NE.AND P0, PT, R2, 0x1, PT ;  /* 0x000000010200780c */ /* 0x000fc80003f05270 */
[----:B----4-:R-:W-:-:S04]  /*1260*/  SHF.R.U32.HI R6, RZ, R6, R3 ;  /* 0x00000006ff067219 */ /* 0x010fc80000011603 */
[----:B------:R-:W-:Y:S02]  /*1270*/  SEL R3, R155, R6, !P0 ;  /* 0x000000069b037207 */ /* 0x000fe40004000000 */
[----:B---3--:R-:W-:-:S04]  /*1280*/  ISETP.NE.AND P1, PT, R8, 0x1, PT ;  /* 0x000000010800780c */ /* 0x008fc80003f25270 */
[----:B------:R-:W-:-:S05]  /*1290*/  SEL R4, R165, R4, !P1 ;  /* 0x00000004a5047207 */ /* 0x000fca0004800000 */
[----:B------:R-:W-:Y:S02]  /*12a0*/  IMAD.IADD R5, R3, 0x1, -R4 ;  /* 0x0000000103057824 */ /* 0x000fe400078e0a04 */
[----:B------:R-:W-:Y:S02]  /*12b0*/  IMAD.IADD R3, R4, 0x1, -R3 ;  /* 0x0000000104037824 */ /* 0x000fe400078e0a03 */
[----:B------:R-:W-:Y:S02]  /*12c0*/  IMAD R165, R5, R8, R165 ;  /* 0x0000000805a57224 */ /* 0x000fe400078e02a5 */
[----:B------:R-:W-:-:S07]  /*12d0*/  IMAD R155, R3, R2, R155 ;  /* 0x00000002039b7224 */ /* 0x000fce00078e029b */
.L_x_16:
[----:B------:R-:W-:Y:S01]  /*12e0*/  BAR.SYNC.DEFER_BLOCKING 0x0 ;  /* 0x0000000000007b1d */ /* 0x000fe20000010000 */
[----:B------:R-:W-:Y:S01]  /*12f0*/  UISETP.NE.AND UP1, UPT, UR8, 0x2, UPT ;  /* 0x000000020800788c */ /* 0x000fe2000bf25270 */
[----:B------:R-:W-:Y:S02]  /*1300*/  ISETP.NE.OR P5, PT, R0, 0x2, !P5 ;  /* 0x000000020000780c */ /* 0x000fe40006fa5670 */
[----:B------:R-:W-:-:S06]  /*1310*/  LOP3.LUT R2, R166, 0x1f, RZ, 0xc0, !PT ;  /* 0x0000001fa6027812 */ /* 0x000fcc00078ec0ff */
[----:B------:R-:W-:Y:S05]  /*1320*/  BRA.U UP1, `(.L_x_17) ;  /* 0x0000001101387547 */ /* 0x000fea000b800000 */
[----:B------:R-:W1:Y:S01]  /*1330*/  LDCU UR13, c[0x0][0x38c] ;  /* 0x00007180ff0d77ac */ /* 0x000e620008000800 */
[----:B------:R-:W2:Y:S01]  /*1340*/  LDC R9, c[0x0][0x370] ;  /* 0x0000dc00ff097b82 */ /* 0x000ea20000000800 */
[----:B------:R-:W-:Y:S01]  /*1350*/  PLOP3.LUT P1, PT, PT, PT, UP2, 0x80, 0x8 ;  /* 0x000000000008781c */ /* 0x000fe20003f2f028 */
[----:B------:R-:W-:Y:S01]  /*1360*/  IMAD.MOV.U32 R15, RZ, RZ, 0x1 ;  /* 0x00000001ff0f7424 */ /* 0x000fe200078e00ff */
[----:B------:R-:W-:Y:S01]  /*1370*/  ISETP.EQ.OR P4, PT, R2, RZ, P5 ;  /* 0x000000ff0200720c */ /* 0x000fe20002f82670 */
[----:B------:R-:W-:Y:S01]  /*1380*/  IMAD.MOV.U32 R14, RZ, RZ, RZ ;  /* 0x000000ffff0e7224 */ /* 0x000fe200078e00ff */
[----:B------:R-:W-:Y:S02]  /*1390*/  PLOP3.LUT P1, PT, P1, PT, PT, 0x8, 0x80 ;  /* 0x000000000080781c */ /* 0x000fe40000f2e170 */
[----:B------:R-:W-:Y:S01]  /*13a0*/  CS2R R12, SRZ ;  /* 0x00000000000c7805 */ /* 0x000fe2000001ff00 */
[----:B------:R-:W-:Y:S01]  /*13b0*/  IMAD.MOV.U32 R10, RZ, RZ, 0x1 ;  /* 0x00000001ff0a7424 */ /* 0x000fe200078e00ff */
[----:B------:R-:W4:Y:S01]  /*13c0*/  LDC R0, c[0x0][0x374] ;  /* 0x0000dd00ff007b82 */ /* 0x000f220000000800 */
[----:B------:R-:W2:Y:S01]  /*13d0*/  LDCU.64 UR22, c[0x0][0x348] ;  /* 0x00006900ff1677ac */ /* 0x000ea20008000a00 */
[----:B------:R-:W-:Y:S01]  /*13e0*/  UMOV UR6, URZ ;  /* 0x000000ff00067c82 */ /* 0x000fe20008000000 */
[----:B-1----:R-:W-:-:S04]  /*13f0*/  UIADD3 UR5, UPT, UPT, UR13, 0x3f, URZ ;  /* 0x0000003f0d057890 */ /* 0x002fc8000fffe0ff */
[----:B------:R-:W-:-:S04]  /*1400*/  USHF.R.S32.HI UR4, URZ, 0x1f, UR5 ;  /* 0x0000001fff047899 */ /* 0x000fc80008011405 */
[----:B------:R-:W-:-:S04]  /*1410*/  ULEA.HI UR4, UR4, UR5, URZ, 0x6 ;  /* 0x0000000504047291 */ /* 0x000fc8000f8f30ff */
[----:B------:R-:W-:Y:S02]  /*1420*/  USHF.R.S32.HI UR15, URZ, 0x6, UR4 ;  /* 0x00000006ff0f7899 */ /* 0x000fe40008011404 */
[----:B------:R-:W-:Y:S02]  /*1430*/  UIADD3 UR4, UPT, UPT, UR13, -0x1, URZ ;  /* 0xffffffff0d047890 */ /* 0x000fe4000fffe0ff */
[----:B------:R-:W-:Y:S02]  /*1440*/  UISETP.LT.U32.AND UP0, UPT, UR15, 0x3, UPT ;  /* 0x000000030f00788c */ /* 0x000fe4000bf01070 */
[----:B------:R-:W-:Y:S02]  /*1450*/  UISETP.GE.U32.AND UP1, UPT, UR4, -0x7f, UPT ;  /* 0xffffff810400788c */ /* 0x000fe4000bf26070 */
[----:B------:R-:W-:Y:S02]  /*1460*/  USEL UR14, UR15, 0x3, UP0 ;  /* 0x000000030f0e7887 */ /* 0x000fe40008000000 */
[----:B------:R-:W-:-:S02]  /*1470*/  UIADD3 UR13, UPT, UPT, UR13, 0x7e, URZ ;  /* 0x0000007e0d0d7890 */ /* 0x000fc4000fffe0ff */
[----:B------:R-:W-:Y:S02]  /*1480*/  UIADD3 UR5, UPT, UPT, UR14, -0x1, URZ ;  /* 0xffffffff0e057890 */ /* 0x000fe4000fffe0ff */
[----:B------:R-:W-:-:S03]  /*1490*/  UIADD3 UR7, UPT, UPT, UR15, -UR14, URZ ;  /* 0x8000000e0f077290 */ /* 0x000fc6000fffe0ff */
[----:B------:R-:W-:-:S04]  /*14a0*/  @UP1 UIADD3 UR5, UPT, UPT, UR14, URZ, URZ ;  /* 0x000000ff0e051290 */ /* 0x000fc8000fffe0ff */
[----:B--2---:R-:W-:-:S12]  /*14b0*/  UIADD3 UR5, UPT, UPT, UR5, 0x1, URZ ;  /* 0x0000000105057890 */ /* 0x004fd8000fffe0ff */
.L_x_35:
[----:B------:R-:W-:Y:S01]  /*14c0*/  UISETP.NE.AND UP0, UPT, UR37, URZ, UPT ;  /* 0x000000ff2500728c */ /* 0x000fe2000bf05270 */
[----:B------:R-:W1:Y:S08]  /*14d0*/  S2UR UR37, SR_CgaCtaId ;  /* 0x00000000002579c3 */ /* 0x000e700000008800 */
[----:B------:R-:W-:Y:S05]  /*14e0*/  BRA.U UP0, `(.L_x_18) ;  /* 0x0000000100347547 */ /* 0x000fea000b800000 */
[----:B------:R-:W2:Y:S01]  /*14f0*/  S2R R2, SR_CgaCtaId ;  /* 0x0000000000027919 */ /* 0x000ea20000008800 */
[----:B------:R-:W-:-:S04]  /*1500*/  MOV R3, 0x400 ;  /* 0x0000040000037802 */ /* 0x000fc80000000f00 */
[----:B--2---:R-:W-:Y:S02]  /*1510*/  LEA R3, R2, R3, 0x18 ;  /* 0x0000000302037211 */ /* 0x004fe400078ec0ff */
[----:B------:R-:W-:-:S03]  /*1520*/  SHF.L.U32 R2, R10, 0x1f, RZ ;  /* 0x0000001f0a027819 */ /* 0x000fc600000006ff */
[----:B------:R-:W-:-:S04]  /*1530*/  IMAD R3, R12, 0x8, R3 ;  /* 0x000000080c037824 */ /* 0x000fc800078e0203 */
[----:B------:R-:W2:Y:S02]  /*1540*/  SYNCS.PHASECHK.TRANS64.TRYWAIT P0, [R3+URZ+0xc0], R2 ;  /* 0x0000c002030075a7 */ /* 0x000ea400080011ff */
[----:B--2---:R-:W-:Y:S05]  /*1550*/  @!P0 BRA `(.L_x_19) ;  /* 0x0000005000948947 */ /* 0x004fea0003800000 */
.L_x_94:
[----:B------:R-:W-:Y:S01]  /*1560*/  VIADD R12, R12, 0x1 ;  /* 0x000000010c0c7836 */ /* 0x000fe20000000000 */
[----:B------:R2:W-:Y:S04]  /*1570*/  SYNCS.ARRIVE.TRANS64.A1T0 RZ, [R3+URZ+0xb0], RZ ;  /* 0x0000b0ff03ff79a7 */ /* 0x0005e800081000ff */
[----:B------:R-:W-:-:S04]  /*1580*/  ISETP.NE.AND P0, PT, R12, 0x2, PT ;  /* 0x000000020c00780c */ /* 0x000fc80003f05270 */
[----:B------:R-:W-:Y:S02]  /*1590*/  SEL R12, R12, RZ, P0 ;  /* 0x000000ff0c0c7207 */ /* 0x000fe40000000000 */
[----:B--2---:R-:W-:-:S04]  /*15a0*/  SEL R3, RZ, 0x1, P0 ;  /* 0x00000001ff037807 */ /* 0x004fc80000000000 */
[----:B------:R-:W-:-:S07]  /*15b0*/  LOP3.LUT R10, R10, R3, RZ, 0x3c, !PT ;  /* 0x000000030a0a7212 */ /* 0x000fce00078e3cff */
.L_x_18:
[----:B------:R-:W-:Y:S01]  /*15c0*/  UMOV UR4, 0x400 ;  /* 0x0000040000047882 */ /* 0x000fe20000000000 */
[----:B------:R-:W-:Y:S01]  /*15d0*/  SHF.L.U32 R2, R15, 0x1f, RZ ;  /* 0x0000001f0f027819 */ /* 0x000fe200000006ff */
[----:B-1----:R-:W-:Y:S01]  /*15e0*/  ULEA UR4, UR37, UR4, 0x18 ;  /* 0x0000000425047291 */ /* 0x002fe2000f8ec0ff */
[----:B------:R-:W-:Y:S01]  /*15f0*/  R2UR UR35, R165 ;  /* 0x00000000a52372ca */ /* 0x000fe200000e0000 */
[----:B------:R-:W-:Y:S01]  /*1600*/  UISETP.GE.U32.AND UP0, UPT, UR13, 0x7f, UPT ;  /* 0x0000007f0d00788c */ /* 0x000fe2000bf06070 */
[----:B------:R-:W-:Y:S01]  /*1610*/  R2UR UR11, R155 ;  /* 0x000000009b0b72ca */ /* 0x000fe200000e0000 */
[----:B------:R-:W-:Y:S01]  /*1620*/  ULEA UR8, UR6, UR4, 0x3 ;  /* 0x0000000406087291 */ /* 0x000fe2000f8e18ff */
[----:B------:R-:W-:-:S08]  /*1630*/  UMOV UR24, URZ ;  /* 0x000000ff00187c82 */ /* 0x000fd00008000000 */
[----:B------:R1:W2:Y:S01]  /*1640*/  SYNCS.PHASECHK.TRANS64.TRYWAIT P0, [UR8+0x18], R2 ;  /* 0x00001802ff0075a7 */ /* 0x0002a20008001108 */
[----:B------:R-:W-:Y:S02]  /*1650*/  USHF.L.U32 UR35, UR35, 0x7, URZ ;  /* 0x0000000723237899 */ /* 0x000fe400080006ff */
[----:B------:R-:W-:Y:S01]  /*1660*/  USHF.L.U32 UR11, UR11, 0x6, URZ ;  /* 0x000000060b0b7899 */ /* 0x000fe200080006ff */
[----:B------:R-:W-:Y:S11]  /*1670*/  BRA.U !UP0, `(.L_x_20) ;  /* 0x0000000108a87547 */ /* 0x000ff6000b800000 */
[----:B------:R-:W-:Y:S01]  /*1680*/  UMOV UR16, URZ ;  /* 0x000000ff00107c82 */ /* 0x000fe20008000000 */
[----:B------:R-:W-:-:S05]  /*1690*/  UMOV UR17, UR6 ;  /* 0x0000000600117c82 */ /* 0x000fca0008000000 */
.L_x_25:
[----:B-1----:R-:W-:Y:S01]  /*16a0*/  ULEA UR33, UR17, UR4, 0x3 ;  /* 0x0000000411217291 */ /* 0x002fe2000f8e18ff */
[----:B--2---:R-:W-:Y:S01]  /*16b0*/  @!P5 MOV R3, 0x3000 ;  /* 0x000030000003d802 */ /* 0x004fe20000000f00 */
[----:B--2---:R-:W-:Y:S10]  /*16c0*/  @P0 BRA `(.L_x_21) ;  /* 0x00000000000c0947 */ /* 0x004ff40003800000 */
[----:B------:R-:W-:-:S04]  /*16d0*/  SHF.L.U32 R5, R15, 0x1f, RZ ;  /* 0x0000001f0f057819 */ /* 0x000fc800000006ff */
[----:B------:R-:W2:Y:S02]  /*16e0*/  SYNCS.PHASECHK.TRANS64.TRYWAIT P0, [UR33+0x18], R5 ;  /* 0x00001805ff0075a7 */ /* 0x000ea40008001121 */
[----:B--2---:R-:W-:Y:S05]  /*16f0*/  @!P0 BRA `(.L_x_22) ;  /* 0x0000005000408947 */ /* 0x004fea0003800000 */
.L_x_21:
[----:B------:R2:W-:Y:S01]  /*1700*/  @!P5 SYNCS.ARRIVE.TRANS64 RZ, [UR33], R3 ;  /* 0x00000003ffffd9a7 */ /* 0x0005e20008000021 */
[----:B------:R-:W-:Y:S04]  /*1710*/  BSSY.RECONVERGENT B0, `(.L_x_23) ;  /* 0x0000003000007945 */ /* 0x000fe80003800200 */
[----:B------:R-:W-:Y:S05]  /*1720*/  @P4 BRA `(.L_x_24) ;  /* 0x0000000000044947 */ /* 0x000fea0003800000 */
[----:B------:R-:W-:Y:S05]  /*1730*/  BPT.TRAP 0x1 ;  /* 0x000000040000795c */ /* 0x000fea0000300000 */
.L_x_24:
[----:B------:R-:W-:Y:S05]  /*1740*/  BSYNC.RECONVERGENT B0 ;  /* 0x0000000000007941 */ /* 0x000fea0003800200 */
.L_x_23:
[----:B------:R-:W-:Y:S02]  /*1750*/  UIADD3 UR6, UPT, UPT, UR17, 0x1, URZ ;  /* 0x0000000111067890 */ /* 0x000fe4000fffe0ff */
[----:B------:R-:W-:Y:S02]  /*1760*/  ULEA UR32, UR17, UR4, 0xd ;  /* 0x0000000411207291 */ /* 0x000fe4000f8e68ff */
[----:B------:R-:W-:Y:S02]  /*1770*/  UISETP.NE.AND UP0, UPT, UR6, 0x3, UPT ;  /* 0x000000030600788c */ /* 0x000fe4000bf05270 */
[----:B------:R-:W-:Y:S02]  /*1780*/  UIADD3 UR26, UP1, UPT, UR22, 0x80, URZ ;  /* 0x00000080161a7890 */ /* 0x000fe4000ff3e0ff */
[----:B------:R-:W-:Y:S02]  /*1790*/  USEL UR9, URZ, 0x1, UP0 ;  /* 0x00000001ff097887 */ /* 0x000fe40008000000 */
[----:B------:R-:W-:-:S02]  /*17a0*/  USEL UR6, UR6, URZ, UP0 ;  /* 0x000000ff06067287 */ /* 0x000fc40008000000 */
[----:B------:R-:W-:Y:S02]  /*17b0*/  UIADD3 UR20, UP0, UPT, UR22, 0x180, URZ ;  /* 0x0000018016147890 */ /* 0x000fe4000ff1e0ff */
[----:B------:R-:W-:Y:S01]  /*17c0*/  ULEA UR8, UR6, UR4, 0x3 ;  /* 0x0000000406087291 */ /* 0x000fe2000f8e18ff */
[----:B------:R-:W-:Y:S01]  /*17d0*/  LOP3.LUT R15, R15, UR9, RZ, 0x3c, !PT ;  /* 0x000000090f0f7c12 */ /* 0x000fe2000f8e3cff */
[----:B------:R-:W-:Y:S02]  /*17e0*/  USHF.L.U32 UR34, UR16, 0x6, URZ ;  /* 0x0000000610227899 */ /* 0x000fe400080006ff */
[----:B------:R-:W-:Y:S01]  /*17f0*/  UIADD3.X UR27, UPT, UPT, URZ, UR23, URZ, UP1, !UPT ;  /* 0x00000017ff1b7290 */ /* 0x000fe20008ffe4ff */
[----:B-1----:R-:W-:Y:S01]  /*1800*/  SHF.L.U32 R2, R15, 0x1f, RZ ;  /* 0x0000001f0f027819 */ /* 0x002fe200000006ff */
[----:B------:R-:W-:Y:S02]  /*1810*/  UIADD3 UR32, UPT, UPT, UR32, 0x4400, URZ ;  /* 0x0000440020207890 */ /* 0x000fe4000fffe0ff */
[----:B------:R-:W-:Y:S01]  /*1820*/  UIADD3.X UR21, UPT, UPT, URZ, UR23, URZ, UP0, !UPT ;  /* 0x00000017ff157290 */ /* 0x000fe200087fe4ff */
[----:B------:R1:W1:Y:S01]  /*1830*/  SYNCS.PHASECHK.TRANS64.TRYWAIT P0, [UR8+0x18], R2 ;  /* 0x00001802ff0075a7 */ /* 0x0002620008001108 */
[----:B------:R-:W-:Y:S01]  /*1840*/  ULEA UR8, UR17, UR4, 0xc ;  /* 0x0000000411087291 */ /* 0x000fe2000f8e60ff */
[----:B------:R-:W-:Y:S01]  /*1850*/  UMOV UR18, 0x0 ;  /* 0x0000000000127882 */ /* 0x000fe20000000000 */
[----:B------:R-:W-:-:S02]  /*1860*/  UMOV UR19, 0x10000000 ;  /* 0x1000000000137882 */ /* 0x000fc40000000000 */
[----:B------:R-:W-:Y:S01]  /*1870*/  UIADD3 UR8, UPT, UPT, UR8, 0xa400, URZ ;  /* 0x0000a40008087890 */ /* 0x000fe2000fffe0ff */
[----:B------:R1:W-:Y:S01]  /*1880*/  UTMALDG.3D [UR32], [UR26], desc[UR18] ;  /* 0x000012201a0075b4 */ /* 0x0003e20008011000 */
[----:B------:R-:W-:Y:S01]  /*1890*/  UMOV UR12, UR36 ;  /* 0x00000024000c7c82 */ /* 0x000fe20008000000 */
[----:B------:R-:W-:Y:S01]  /*18a0*/  UMOV UR9, UR33 ;  /* 0x0000002100097c82 */ /* 0x000fe20008000000 */
[----:B------:R-:W-:Y:S01]  /*18b0*/  UMOV UR10, UR34 ;  /* 0x00000022000a7c82 */ /* 0x000fe20008000000 */
[----:B------:R-:W-:Y:S01]  /*18c0*/  UIADD3 UR16, UPT, UPT, UR16, 0x1, URZ ;  /* 0x0000000110107890 */ /* 0x000fe2000fffe0ff */
[----:B------:R-:W-:Y:S01]  /*18d0*/  UMOV UR24, UR5 ;  /* 0x0000000500187c82 */ /* 0x000fe20008000000 */
[----:B------:R-:W-:Y:S02]  /*18e0*/  UMOV UR17, UR6 ;  /* 0x0000000600117c82 */ /* 0x000fe40008000000 */
[----:B------:R1:W-:Y:S01]  /*18f0*/  UTMALDG.3D [UR8], [UR20], desc[UR18] ;  /* 0x00001208140075b4 */ /* 0x0003e20008011000 */
[----:B------:R-:W-:-:S09]  /*1900*/  UISETP.NE.AND UP0, UPT, UR16, UR5, UPT ;  /* 0x000000051000728c */ /* 0x000fd2000bf05270 */
[----:B------:R-:W-:Y:S05]  /*1910*/  BRA.U UP0, `(.L_x_25) ;  /* 0xfffffffd00607547 */ /* 0x000fea000b83ffff */
.L_x_20:
[----:B-1----:R-:W-:Y:S01]  /*1920*/  ULEA UR8, UR6, UR4, 0x3 ;  /* 0x0000000406087291 */ /* 0x002fe2000f8e18ff */
[----:B------:R-:W-:Y:S01]  /*1930*/  SHF.L.U32 R2, R15, 0x1f, RZ ;  /* 0x0000001f0f027819 */ /* 0x000fe200000006ff */
[----:B------:R-:W-:Y:S01]  /*1940*/  @!P1 SYNCS.ARRIVE.TRANS64.A1T0 RZ, [UR4+0x48], RZ ;  /* 0x000048ffffff99a7 */ /* 0x000fe20008100004 */
[----:B------:R-:W-:-:S06]  /*1950*/  UISETP.GT.AND UP0, UPT, UR15, UR14, UPT ;  /* 0x0000000e0f00728c */ /* 0x000fcc000bf04270 */
[----:B--2---:R1:W2:Y:S03]  /*1960*/  SYNCS.PHASECHK.TRANS64.TRYWAIT P0, [UR8+0x18], R2 ;  /* 0x00001802ff0075a7 */ /* 0x0042a60008001108 */
[----:B------:R-:W-:Y:S05]  /*1970*/  BRA.U !UP0, `(.L_x_26) ;  /* 0x0000000108ac7547 */ /* 0x000fea000b800000 */
[----:B------:R-:W-:Y:S01]  /*1980*/  UIADD3 UR21, UPT, UPT, UR7, UR24, URZ ;  /* 0x0000001807157290 */ /* 0x000fe2000fffe0ff */
[----:B------:R-:W-:-:S11]  /*1990*/  UMOV UR25, UR6 ;  /* 0x0000000600197c82 */ /* 0x000fd60008000000 */
.L_x_31:
[----:B-1----:R-:W-:Y:S01]  /*19a0*/  ULEA UR17, UR25, UR4, 0x3 ;  /* 0x0000000419117291 */ /* 0x002fe2000f8e18ff */
[----:B--2---:R-:W-:Y:S01]  /*19b0*/  @!P5 MOV R3, 0x3000 ;  /* 0x000030000003d802 */ /* 0x004fe20000000f00 */
[----:B--2---:R-:W-:Y:S10]  /*19c0*/  @P0 BRA `(.L_x_27) ;  /* 0x00000000000c0947 */ /* 0x004ff40003800000 */
[----:B------:R-:W-:-:S04]  /*19d0*/  SHF.L.U32 R5, R15, 0x1f, RZ ;  /* 0x0000001f0f057819 */ /* 0x000fc800000006ff */
[----:B------:R-:W2:Y:S02]  /*19e0*/  SYNCS.PHASECHK.TRANS64.TRYWAIT P0, [UR17+0x18], R5 ;  /* 0x00001805ff0075a7 */ /* 0x000ea40008001111 */
[----:B--2---:R-:W-:Y:S05]  /*19f0*/  @!P0 BRA `(.L_x_28) ;  /* 0x0000004c00988947 */ /* 0x004fea0003800000 */
.L_x_27:
[----:B------:R2:W-:Y:S01]  /*1a00*/  @!P5 SYNCS.ARRIVE.TRANS64 RZ, [UR17], R3 ;  /* 0x00000003ffffd9a7 */ /* 0x0005e20008000011 */
[----:B------:R-:W-:Y:S04]  /*1a10*/  BSSY.RECONVERGENT B0, `(.L_x_29) ;  /* 0x0000003000007945 */ /* 0x000fe80003800200 */
[----:B------:R-:W-:Y:S05]  /*1a20*/  @P4 BRA `(.L_x_30) ;  /* 0x0000000000044947 */ /* 0x000fea0003800000 */
[----:B------:R-:W-:Y:S05]  /*1a30*/  BPT.TRAP 0x1 ;  /* 0x000000040000795c */ /* 0x000fea0000300000 */
.L_x_30:
[----:B------:R-:W-:Y:S05]  /*1a40*/  BSYNC.RECONVERGENT B0 ;  /* 0x0000000000007941 */ /* 0x000fea0003800200 */
.L_x_29:
        /* <DEDUP_REMOVED lines=10> */
[----:B------:R-:W-:Y:S01]  /*1af0*/  UIADD3 UR16, UPT, UPT, UR16, 0x4400, URZ ;  /* 0x0000440010107890 */ /* 0x000fe2000fffe0ff */
[----:B-1----:R-:W-:Y:S01]  /*1b00*/  SHF.L.U32 R2, R15, 0x1f, RZ ;  /* 0x0000001f0f027819 */ /* 0x002fe200000006ff */
[----:B------:R-:W-:Y:S02]  /*1b10*/  UIADD3.X UR31, UPT, UPT, URZ, UR23, URZ, UP1, !UPT ;  /* 0x00000017ff1f7290 */ /* 0x000fe40008ffe4ff */
[----:B------:R-:W-:Y:S01]  /*1b20*/  UIADD3.X UR29, UPT, UPT, URZ, UR23, URZ, UP0, !UPT ;  /* 0x00000017ff1d7290 */ /* 0x000fe200087fe4ff */
[----:B------:R1:W1:Y:S01]  /*1b30*/  SYNCS.PHASECHK.TRANS64.TRYWAIT P0, [UR8+0x18], R2 ;  /* 0x00001802ff0075a7 */ /* 0x0002620008001108 */
[----:B------:R-:W-:Y:S01]  /*1b40*/  ULEA UR8, UR25, UR4, 0xc ;  /* 0x0000000419087291 */ /* 0x000fe2000f8e60ff */
[----:B------:R-:W-:Y:S01]  /*1b50*/  UMOV UR26, 0x0 ;  /* 0x00000000001a7882 */ /* 0x000fe20000000000 */
[----:B------:R-:W-:-:S02]  /*1b60*/  UMOV UR27, 0x10000000 ;  /* 0x10000000001b7882 */ /* 0x000fc40000000000 */
[----:B------:R-:W-:Y:S01]  /*1b70*/  UIADD3 UR8, UPT, UPT, UR8, 0xa400, URZ ;  /* 0x0000a40008087890 */ /* 0x000fe2000fffe0ff */
[----:B------:R-:W-:Y:S01]  /*1b80*/  UMOV UR19, UR35 ;  /* 0x0000002300137c82 */ /* 0x000fe20008000000 */
[----:B------:R-:W-:Y:S01]  /*1b90*/  UMOV UR20, UR36 ;  /* 0x0000002400147c82 */ /* 0x000fe20008000000 */
[----:B------:R-:W-:Y:S01]  /*1ba0*/  UMOV UR12, UR36 ;  /* 0x00000024000c7c82 */ /* 0x000fe20008000000 */
[----:B------:R-:W-:Y:S01]  /*1bb0*/  UMOV UR9, UR17 ;  /* 0x0000001100097c82 */ /* 0x000fe20008000000 */
[----:B------:R-:W-:Y:S01]  /*1bc0*/  UMOV UR10, UR18 ;  /* 0x00000012000a7c82 */ /* 0x000fe20008000000 */
[----:B------:R1:W-:Y:S01]  /*1bd0*/  UTMALDG.3D [UR16], [UR30], desc[UR26] ;  /* 0x00001a101e0075b4 */ /* 0x0003e20008011000 */
[----:B------:R-:W-:Y:S01]  /*1be0*/  UIADD3 UR24, UPT, UPT, UR24, 0x1, URZ ;  /* 0x0000000118187890 */ /* 0x000fe2000fffe0ff */
[----:B------:R-:W-:-:S03]  /*1bf0*/  UMOV UR25, UR6 ;  /* 0x0000000600197c82 */ /* 0x000fc60008000000 */
[----:B------:R-:W-:Y:S01]  /*1c00*/  UISETP.NE.AND UP0, UPT, UR24, UR21, UPT ;  /* 0x000000151800728c */ /* 0x000fe2000bf05270 */
[----:B------:R1:W-:Y:S08]  /*1c10*/  UTMALDG.3D [UR8], [UR28], desc[UR26] ;  /* 0x00001a081c0075b4 */ /* 0x0003f00008011000 */
[----:B------:R-:W-:Y:S05]  /*1c20*/  BRA.U UP0, `(.L_x_31) ;  /* 0xfffffffd005c7547 */ /* 0x000fea000b83ffff */
.L_x_26:
[C---:B-1----:R-:W-:Y:S01]  /*1c30*/  LEA R2, R14.reuse, UR4, 0x3 ;  /* 0x000000040e027c11 */ /* 0x042fe2000f8e18ff */
[----:B------:R-:W-:Y:S01]  /*1c40*/  NOP ;  /* 0x0000000000007918 */ /* 0x000fe20000000000 */
[----:B--2---:R-:W-:Y:S02]  /*1c50*/  SHF.L.U32 R3, R13, 0x1f, RZ ;  /* 0x0000001f0d037819 */ /* 0x004fe400000006ff */
[----:B------:R-:W-:Y:S02]  /*1c60*/  LEA R4, R14, UR4, 0x4 ;  /* 0x000000040e047c11 */ /* 0x000fe4000f8e20ff */
[----:B------:R-:W1:Y:S02]  /*1c70*/  SYNCS.PHASECHK.TRANS64.TRYWAIT P0, [R2+URZ+0x50], R3 ;  /* 0x00005003020075a7 */ /* 0x000e6400080011ff */
[----:B-1----:R-:W-:Y:S05]  /*1c80*/  @!P0 BRA `(.L_x_32) ;  /* 0x0000004c000c8947 */ /* 0x002fea0003800000 */
.L_x_97:
[----:B------:R-:W2:Y:S01]  /*1c90*/  LDS.128 R4, [R4+0xe0] ;  /* 0x0000e00004047984 */ /* 0x000ea20000000c00 */
[----:B---3--:R-:W-:Y:S01]  /*1ca0*/  ISETP.GE.AND P0, PT, R72, 0x1, PT ;  /* 0x000000014800780c */ /* 0x008fe20003f06270 */
[----:B-1----:R-:W-:Y:S01]  /*1cb0*/  VIADD R2, R2, 0x60 ;  /* 0x0000006002027836 */ /* 0x002fe20000000000 */
[----:B------:R-:W-:Y:S01]  /*1cc0*/  @!PT LDS RZ, [RZ] ;  /* 0x00000000fffff984 */ /* 0x000fe20000000800 */
[----:B------:R-:W-:Y:S01]  /*1cd0*/  @!PT LDS RZ, [RZ] ;  /* 0x00000000fffff984 */ /* 0x000fe20000000800 */
[----:B------:R-:W-:Y:S01]  /*1ce0*/  @!PT LDS RZ, [RZ] ;  /* 0x00000000fffff984 */ /* 0x000fe20000000800 */
[----:B------:R-:W-:Y:S01]  /*1cf0*/  @!PT LDS RZ, [RZ] ;  /* 0x00000000fffff984 */ /* 0x000fe20000000800 */
[----:B------:R1:W-:Y:S06]  /*1d00*/  MEMBAR.ALL.CTA ;  /* 0x0000000000007992 */ /* 0x0003ec0000008000 */
[----:B-1----:R-:W1:Y:S01]  /*1d10*/  FENCE.VIEW.ASYNC.S ;  /* 0x00000000000073c6 */ /* 0x002e620000000000 */
[----:B------:R-:W-:-:S04]  /*1d20*/  PRMT R2, RZ, 0x654, R2 ;  /* 0x00000654ff027816 */ /* 0x000fc80000000002 */
[----:B-1----:R1:W-:Y:S01]  /*1d30*/  SYNCS.ARRIVE.TRANS64.RED.A1T0 RZ, [R2+URZ], RZ ;  /* 0x000000ff02ff79a7 */ /* 0x0023e200081004ff */
[----:B--2---:R-:W-:-:S13]  /*1d40*/  LOP3.LUT P2, RZ, R6, 0x1, RZ, 0xc0, !PT ;  /* 0x0000000106ff7812 */ /* 0x004fda000784c0ff */
[----:B------:R-:W-:Y:S01]  /*1d50*/  @P2 SHF.R.U32.HI R3, RZ, 0x10, R5 ;  /* 0x00000010ff032819 */ /* 0x000fe20000011605 */
[----:B------:R-:W-:Y:S01]  /*1d60*/  VOTEU.ANY UP0, P2 ;  /* 0x0000000000ff7886 */ /* 0x000fe20001000100 */
[----:B------:R-:W-:Y:S02]  /*1d70*/  @P2 MOV R11, R4 ;  /* 0x00000004000b2202 */ /* 0x000fe40000000f00 */
[----:B------:R-:W-:Y:S02]  /*1d80*/  @P2 R2UR.BROADCAST UR8, R3 ;  /* 0x00000000030822ca */ /* 0x000fe400008e0000 */
[----:B------:R-:W-:-:S11]  /*1d90*/  @P2 LOP3.LUT R8, R5, 0xffff, RZ, 0xc0, !PT ;  /* 0x0000ffff05082812 */ /* 0x000fd600078ec0ff */
[----:B------:R-:W-:Y:S01]  /*1da0*/  @UP0 UMOV UR36, UR8 ;  /* 0x0000000800240c82 */ /* 0x000fe20008000000 */
[----:B-1----:R-:W-:Y:S05]  /*1db0*/  @!P0 BRA `(.L_x_33) ;  /* 0x0000000000b88947 */ /* 0x002fea0003800000 */
[----:B------:R-:W4:Y:S01]  /*1dc0*/  LDC.64 R4, c[0x0][0xb18] ;  /* 0x0002c600ff047b82 */ /* 0x000f220000000a00 */
[----:B------:R-:W-:-:S07]  /*1dd0*/  ISETP.NE.AND P3, PT, R72, 0x1, PT ;  /* 0x000000014800780c */ /* 0x000fce0003f65270 */
[----:B------:R-:W1:Y:S08]  /*1de0*/  LDC.64 R6, c[0x0][0xb10] ;  /* 0x0002c400ff067b82 */ /* 0x000e700000000a00 */
[----:B------:R-:W2:Y:S08]  /*1df0*/  LDC R16, c[0x0][0xb20] ;  /* 0x0002c800ff107b82 */ /* 0x000eb00000000800 */
[----:B------:R-:W3:Y:S01]  /*1e00*/  LDC R18, c[0x0][0xb0c] ;  /* 0x0002c300ff127b82 */ /* 0x000ee20000000800 */
[----:B----4-:R-:W-:Y:S01]  /*1e10*/  IMAD.HI.U32 R17, R0, R5, RZ ;  /* 0x0000000500117227 */ /* 0x010fe200078e00ff */
[----:B------:R-:W-:-:S03]  /*1e20*/  ISETP.NE.AND P0, PT, R4, 0x1, PT ;  /* 0x000000010400780c */ /* 0x000fc60003f05270 */
[----:B------:R-:W-:-:S03]  /*1e30*/  IMAD.HI.U32 R5, R8, R5, RZ ;  /* 0x0000000508057227 */ /* 0x000fc600078e00ff */
[----:B------:R-:W4:Y:S01]  /*1e40*/  LDC.64 R2, c[0x0][0xb28] ;  /* 0x0002ca00ff027b82 */ /* 0x000f220000000a00 */
[----:B-1----:R-:W-:-:S04]  /*1e50*/  IMAD.HI.U32 R20, R9, R6, RZ ;  /* 0x0000000609147227 */ /* 0x002fc800078e00ff */
[----:B------:R-:W-:Y:S01]  /*1e60*/  IMAD.HI.U32 R22, R11, R6, RZ ;  /* 0x000000060b167227 */ /* 0x000fe200078e00ff */
[----:B------:R-:W-:Y:S02]  /*1e70*/  SHF.R.U32.HI R20, RZ, R7, R20 ;  /* 0x00000007ff147219 */ /* 0x000fe40000011614 */
[-C--:B--2---:R-:W-:Y:S02]  /*1e80*/  SHF.R.U32.HI R17, RZ, R16.reuse, R17 ;  /* 0x00000010ff117219 */ /* 0x084fe40000011611 */
[----:B------:R-:W-:Y:S02]  /*1e90*/  SHF.R.U32.HI R5, RZ, R16, R5 ;  /* 0x00000010ff057219 */ /* 0x000fe40000011605 */
[----:B------:R-:W-:Y:S02]  /*1ea0*/  SEL R17, R0, R17, !P0 ;  /* 0x0000001100117207 */ /* 0x000fe40004000000 */
[----:B------:R-:W-:Y:S02]  /*1eb0*/  SHF.R.U32.HI R22, RZ, R7, R22 ;  /* 0x00000007ff167219 */ /* 0x000fe40000011616 */
[----:B---3--:R-:W-:-:S02]  /*1ec0*/  ISETP.NE.AND P1, PT, R18, 0x1, PT ;  /* 0x000000011200780c */ /* 0x008fc40003f25270 */
[----:B------:R-:W-:Y:S02]  /*1ed0*/  SEL R5, R8, R5, !P0 ;  /* 0x0000000508057207 */ /* 0x000fe40004000000 */
[----:B------:R-:W-:Y:S02]  /*1ee0*/  SEL R19, R9, R20, !P1 ;  /* 0x0000001409137207 */ /* 0x000fe40004800000 */
[----:B------:R-:W-:Y:S01]  /*1ef0*/  SEL R7, R11, R22, !P1 ;  /* 0x000000160b077207 */ /* 0x000fe20004800000 */
[----:B----4-:R-:W-:-:S04]  /*1f00*/  IMAD.HI.U32 R20, R17, R2, RZ ;  /* 0x0000000211147227 */ /* 0x010fc800078e00ff */
[----:B------:R-:W-:Y:S01]  /*1f10*/  IMAD.HI.U32 R6, R19, R2, RZ ;  /* 0x0000000213067227 */ /* 0x000fe200078e00ff */
[----:B------:R-:W-:-:S04]  /*1f20*/  @P3 SHF.R.U32.HI R17, RZ, R3, R20 ;  /* 0x00000003ff113219 */ /* 0x000fc80000011614 */
[----:B------:R-:W-:Y:S01]  /*1f30*/  @P3 SHF.R.U32.HI R19, RZ, R3, R6 ;  /* 0x00000003ff133219 */ /* 0x000fe20000011606 */
[----:B------:R-:W-:-:S04]  /*1f40*/  IMAD R17, R72, R17, RZ ;  /* 0x0000001148117224 */ /* 0x000fc800078e02ff */
[----:B------:R-:W-:Y:S01]  /*1f50*/  IMAD R6, R72, R19, RZ ;  /* 0x0000001348067224 */ /* 0x000fe200078e02ff */
[C---:B------:R-:W-:Y:S02]  /*1f60*/  ISETP.GE.AND P0, PT, R5.reuse, R17, PT ;  /* 0x000000110500720c */ /* 0x040fe40003f06270 */
[----:B------:R-:W-:Y:S02]  /*1f70*/  IADD3 R17, PT, PT, -R5, RZ, RZ ;  /* 0x000000ff05117210 */ /* 0x000fe40007ffe1ff */
[----:B------:R-:W-:Y:S01]  /*1f80*/  ISETP.GE.OR P0, PT, R7, R6, P0 ;  /* 0x000000060700720c */ /* 0x000fe20000706670 */
[----:B------:R-:W-:-:S04]  /*1f90*/  IMAD.HI.U32 R6, R5, R2, RZ ;  /* 0x0000000205067227 */ /* 0x000fc800078e00ff */
[----:B------:R-:W-:Y:S01]  /*1fa0*/  IMAD R8, R4, R17, R8 ;  /* 0x0000001104087224 */ /* 0x000fe200078e0208 */
[----:B------:R-:W-:-:S04]  /*1fb0*/  SHF.R.U32.HI R6, RZ, R3, R6 ;  /* 0x00000003ff067219 */ /* 0x000fc80000011606 */
[----:B------:R-:W-:-:S03]  /*1fc0*/  SEL R6, R5, R6, !P3 ;  /* 0x0000000605067207 */ /* 0x000fc60005800000 */
[----:B------:R-:W-:-:S04]  /*1fd0*/  @!P0 IMAD.HI.U32 R16, R7, R2, RZ ;  /* 0x0000000207108227 */ /* 0x000fc800078e00ff */
[----:B------:R-:W-:Y:S01]  /*1fe0*/  IMAD.MOV R2, RZ, RZ, -R6 ;  /* 0x000000ffff027224 */ /* 0x000fe200078e0a06 */
[----:B------:R-:W-:-:S03]  /*1ff0*/  @!P0 SHF.R.U32.HI R16, RZ, R3, R16 ;  /* 0x00000003ff108219 */ /* 0x000fc60000011610 */
[----:B------:R-:W-:Y:S01]  /*2000*/  IMAD R2, R72, R2, R5 ;  /* 0x0000000248027224 */ /* 0x000fe200078e0205 */
[----:B------:R-:W-:-:S05]  /*2010*/  @!P0 SEL R3, R7, R16, !P3 ;  /* 0x0000001007038207 */ /* 0x000fca0005800000 */
[--C-:B------:R-:W-:Y:S02]  /*2020*/  @!P0 IMAD.IADD R6, R6, 0x1, -R3.reuse ;  /* 0x0000000106068824 */ /* 0x100fe400078e0a03 */
[----:B------:R-:W-:Y:S01]  /*2030*/  @!P0 IMAD R3, R2, R19, R3 ;  /* 0x0000001302038224 */ /* 0x000fe200078e0203 */
[----:B------:R-:W-:Y:S01]  /*2040*/  IADD3 R2, PT, PT, -R7, RZ, RZ ;  /* 0x000000ff07027210 */ /* 0x000fe20007ffe1ff */
[----:B------:R-:W-:Y:S02]  /*2050*/  @!P0 IMAD R5, R72, R6, R7 ;  /* 0x0000000648058224 */ /* 0x000fe400078e0207 */
[----:B------:R-:W-:Y:S02]  /*2060*/  @!P0 IMAD.MOV.U32 R7, RZ, RZ, R3 ;  /* 0x000000ffff078224 */ /* 0x000fe400078e0003 */
[----:B------:R-:W-:Y:S02]  /*2070*/  IMAD R2, R18, R2, R11 ;  /* 0x0000000212027224 */ /* 0x000fe400078e020b */
[----:B------:R-:W-:-:S02]  /*2080*/  IMAD R8, R5, R4, R8 ;  /* 0x0000000405087224 */ /* 0x000fc400078e0208 */
[----:B------:R-:W-:Y:S02]  /*2090*/  IMAD R11, R7, R18, R2 ;  /* 0x00000012070b7224 */ /* 0x000fe400078e0202 */
.L_x_33:
[----:B------:R-:W1:Y:S02]  /*20a0*/  LDCU UR8, c[0x0][0xb30] ;  /* 0x00016600ff0877ac */ /* 0x000e640008000800 */
[----:B-1----:R-:W-:-:S09]  /*20b0*/  UISETP.NE.AND UP0, UPT, UR8, 0x1, UPT ;  /* 0x000000010800788c */ /* 0x002fd2000bf05270 */
[----:B------:R-:W-:Y:S05]  /*20c0*/  BRA.U UP0, `(.L_x_34) ;  /* 0x0000000100407547 */ /* 0x000fea000b800000 */
[----:B------:R-:W1:Y:S08]  /*20d0*/  LDC.64 R4, c[0x0][0xb10] ;  /* 0x0002c400ff047b82 */ /* 0x000e700000000a00 */
[----:B------:R-:W2:Y:S08]  /*20e0*/  LDC.64 R2, c[0x0][0xb18] ;  /* 0x0002c600ff027b82 */ /* 0x000eb00000000a00 */
[----:B------:R-:W3:Y:S08]  /*20f0*/  LDC R6, c[0x0][0xb20] ;  /* 0x0002c800ff067b82 */ /* 0x000ef00000000800 */
[----:B------:R-:W4:Y:S01]  /*2100*/  LDC R16, c[0x0][0xb0c] ;  /* 0x0002c300ff107b82 */ /* 0x000f220000000800 */
[----:B-1----:R-:W-:-:S05]  /*2110*/  IMAD.HI.U32 R4, R11, R4, RZ ;  /* 0x000000040b047227 */ /* 0x002fca00078e00ff */
[----:B------:R-:W-:Y:S01]  /*2120*/  SHF.R.U32.HI R4, RZ, R5, R4 ;  /* 0x00000005ff047219 */ /* 0x000fe20000011604 */
[----:B--2---:R-:W-:Y:S01]  /*2130*/  IMAD.HI.U32 R3, R8, R3, RZ ;  /* 0x0000000308037227 */ /* 0x004fe200078e00ff */
[----:B------:R-:W-:-:S04]  /*2140*/  ISETP.NE.AND P0, PT, R2, 0x1, PT ;  /* 0x000000010200780c */ /* 0x000fc80003f05270 */
[----:B---3--:R-:W-:-:S04]  /*2150*/  SHF.R.U32.HI R3, RZ, R6, R3 ;  /* 0x00000006ff037219 */ /* 0x008fc80000011603 */
[----:B------:R-:W-:Y:S02]  /*2160*/  SEL R3, R8, R3, !P0 ;  /* 0x0000000308037207 */ /* 0x000fe40004000000 */
[----:B----4-:R-:W-:-:S04]  /*2170*/  ISETP.NE.AND P1, PT, R16, 0x1, PT ;  /* 0x000000011000780c */ /* 0x010fc80003f25270 */
[----:B------:R-:W-:-:S05]  /*2180*/  SEL R4, R11, R4, !P1 ;  /* 0x000000040b047207 */ /* 0x000fca0004800000 */
[----:B------:R-:W-:Y:S02]  /*2190*/  IMAD.IADD R5, R3, 0x1, -R4 ;  /* 0x0000000103057824 */ /* 0x000fe400078e0a04 */
[----:B------:R-:W-:Y:S02]  /*21a0*/  IMAD.IADD R3, R4, 0x1, -R3 ;  /* 0x0000000104037824 */ /* 0x000fe400078e0a03 */
[----:B------:R-:W-:Y:S02]  /*21b0*/  IMAD R11, R5, R16, R11 ;  /* 0x00000010050b7224 */ /* 0x000fe400078e020b */
[----:B------:R-:W-:-:S07]  /*21c0*/  IMAD R8, R3, R2, R8 ;  /* 0x0000000203087224 */ /* 0x000fce00078e0208 */
.L_x_34:
[----:B------:R-:W-:Y:S01]  /*21d0*/  VIADD R14, R14, 0x1 ;  /* 0x000000010e0e7836 */ /* 0x000fe20000000000 */
[----:B------:R-:W-:Y:S01]  /*21e0*/  PLOP3.LUT P1, PT, PT, PT, PT, 0x80, 0x8 ;  /* 0x000000000008781c */ /* 0x000fe20003f2f070 */
[----:B------:R-:W-:Y:S02]  /*21f0*/  IMAD.IADD R165, R11, 0x1, R154 ;  /* 0x000000010ba57824 */ /* 0x000fe400078e029a */
[----:B------:R-:W-:Y:S01]  /*2200*/  IMAD.IADD R155, R8, 0x1, R143 ;  /* 0x00000001089b7824 */ /* 0x000fe200078e028f */
[----:B------:R-:W-:-:S04]  /*2210*/  ISETP.NE.AND P0, PT, R14, 0x2, PT ;  /* 0x000000020e00780c */ /* 0x000fc80003f05270 */
[----:B------:R-:W-:Y:S02]  /*2220*/  SEL R2, RZ, 0x1, P0 ;  /* 0x00000001ff027807 */ /* 0x000fe40000000000 */
[----:B------:R-:W-:Y:S02]  /*2230*/  SEL R14, R14, RZ, P0 ;  /* 0x000000ff0e0e7207 */ /* 0x000fe40000000000 */
[----:B------:R-:W-:Y:S01]  /*2240*/  LOP3.LUT R13, R13, R2, RZ, 0x3c, !PT ;  /* 0x000000020d0d7212 */ /* 0x000fe200078e3cff */
[----:B------:R-:W-:Y:S06]  /*2250*/  @P2 BRA `(.L_x_35) ;  /* 0xfffffff000982947 */ /* 0x000fec000383ffff */
[----:B------:R-:W-:Y:S01]  /*2260*/  UIADD3 UR4, UPT, UPT, UR4, 0x18, URZ ;  /* 0x0000001804047890 */ /* 0x000fe2000fffe0ff */
[----:B------:R-:W-:-:S03]  /*2270*/  SHF.L.U32 R3, R15, 0x1f, RZ ;  /* 0x0000001f0f037819 */ /* 0x000fc600000006ff */
[----:B------:R-:W-:-:S09]  /*2280*/  ULEA UR5, UR6, UR4, 0x3 ;  /* 0x0000000406057291 */ /* 0x000fd2000f8e18ff */
[----:B------:R-:W1:Y:S02]  /*2290*/  SYNCS.PHASECHK.TRANS64.TRYWAIT P0, [UR5], R3 ;  /* 0x00000003ff0075a7 */ /* 0x000e640008001105 */
[----:B-1----:R-:W-:Y:S05]  /*22a0*/  @!P0 BRA `(.L_x_36) ;  /* 0x0000004400988947 */ /* 0x002fea0003800000 */
.L_x_99:
[----:B------:R-:W-:-:S04]  /*22b0*/  UIADD3 UR6, UPT, UPT, UR6, 0x1, URZ ;  /* 0x0000000106067890 */ /* 0x000fc8000fffe0ff */
[----:B------:R-:W-:-:S04]  /*22c0*/  UISETP.NE.AND UP0, UPT, UR6, 0x3, UPT ;  /* 0x000000030600788c */ /* 0x000fc8000bf05270 */
[----:B------:R-:W-:Y:S02]  /*22d0*/  USEL UR7, URZ, 0x1, UP0 ;  /* 0x00000001ff077887 */ /* 0x000fe40008000000 */
[----:B------:R-:W-:-:S04]  /*22e0*/  USEL UR6, UR6, URZ, UP0 ;  /* 0x000000ff06067287 */ /* 0x000fc80008000000 */
[----:B------:R-:W-:Y:S01]  /*22f0*/  ULEA UR5, UR6, UR4, 0x3 ;  /* 0x0000000406057291 */ /* 0x000fe2000f8e18ff */
[----:B------:R-:W-:-:S04]  /*2300*/  LOP3.LUT R15, R15, UR7, RZ, 0x3c, !PT ;  /* 0x000000070f0f7c12 */ /* 0x000fc8000f8e3cff */
[----:B-1----:R-:W-:-:S04]  /*2310*/  SHF.L.U32 R3, R15, 0x1f, RZ ;  /* 0x0000001f0f037819 */ /* 0x002fc800000006ff */
[----:B------:R-:W1:Y:S02]  /*2320*/  SYNCS.PHASECHK.TRANS64.TRYWAIT P0, [UR5], R3 ;  /* 0x00000003ff0075a7 */ /* 0x000e640008001105 */
[----:B-1----:R-:W-:Y:S05]  /*2330*/  @!P0 BRA `(.L_x_37) ;  /* 0x00000044008c8947 */ /* 0x002fea0003800000 */
.L_x_101:
[----:B------:R-:W-:-:S04]  /*2340*/  UIADD3 UR6, UPT, UPT, UR6, 0x1, URZ ;  /* 0x0000000106067890 */ /* 0x000fc8000fffe0ff */
[----:B------:R-:W-:-:S04]  /*2350*/  UISETP.NE.AND UP0, UPT, UR6, 0x3, UPT ;  /* 0x000000030600788c */ /* 0x000fc8000bf05270 */
[----:B------:R-:W-:Y:S02]  /*2360*/  USEL UR5, URZ, 0x1, UP0 ;  /* 0x00000001ff057887 */ /* 0x000fe40008000000 */
[----:B------:R-:W-:-:S04]  /*2370*/  USEL UR6, UR6, URZ, UP0 ;  /* 0x000000ff06067287 */ /* 0x000fc80008000000 */
[----:B------:R-:W-:Y:S01]  /*2380*/  ULEA UR6, UR6, UR4, 0x3 ;  /* 0x0000000406067291 */ /* 0x000fe2000f8e18ff */
[----:B-1----:R-:W-:-:S04]  /*2390*/  LOP3.LUT R3, R15, UR5, RZ, 0x3c, !PT ;  /* 0x000000050f037c12 */ /* 0x002fc8000f8e3cff */
[----:B------:R-:W-:Y:S01]  /*23a0*/  SHF.L.U32 R3, R3, 0x1f, RZ ;  /* 0x0000001f03037819 */ /* 0x000fe200000006ff */
[----:B----4-:R-:W-:-:S07]  /*23b0*/  IMAD.U32 R0, RZ, RZ, UR6 ;  /* 0x00000006ff007e24 */ /* 0x010fce000f8e00ff */
.L_x_38:
[----:B-1----:R1:W2:Y:S02]  /*23c0*/  SYNCS.PHASECHK.TRANS64.TRYWAIT P0, [R0+URZ], R3 ;  /* 0x00000003000075a7 */ /* 0x0022a400080011ff */
[----:B--2---:R-:W-:Y:S05]  /*23d0*/  @!P0 NANOSLEEP.SYNCS 0x989680 ;  /* 0x009896800000895d */ /* 0x004fea0003900000 */
[----:B------:R-:W2:Y:S02]  /*23e0*/  @!P0 SYNCS.PHASECHK.TRANS64 P0, [R0+URZ], R3 ;  /* 0x00000003000085a7 */ /* 0x000ea400080010ff */
[----:B--2---:R-:W-:Y:S05]  /*23f0*/  @P0 EXIT ;  /* 0x000000000000094d */ /* 0x004fea0003800000 */
[----:B------:R-:W-:Y:S05]  /*2400*/  BRA `(.L_x_38) ;  /* 0xfffffffc00ec7947 */ /* 0x000fea000383ffff */
.L_x_17:
[----:B------:R-:W-:-:S04]  /*2410*/  UISETP.NE.AND UP1, UPT, UR37, URZ, UPT ;  /* 0x000000ff2500728c */ /* 0x000fc8000bf25270 */
[----:B------:R-:W-:-:S09]  /*2420*/  UISETP.NE.OR UP1, UPT, UR8, 0x1, UP1 ;  /* 0x000000010800788c */ /* 0x000fd20008f25670 */
[----:B------:R-:W-:Y:S05]  /*2430*/  BRA.U UP1, `(.L_x_39) ;  /* 0x0000000501487547 */ /* 0x000fea000b800000 */
[----:B------:R-:W-:Y:S01]  /*2440*/  ISETP.NE.AND P2, PT, R2, RZ, PT ;  /* 0x000000ff0200720c */ /* 0x000fe20003f45270 */
[----:B------:R-:W-:Y:S01]  /*2450*/  IMAD.MOV.U32 R12, RZ, RZ, 0x1 ;  /* 0x00000001ff0c7424 */ /* 0x000fe200078e00ff */
[----:B------:R-:W-:Y:S02]  /*2460*/  CS2R R10, SRZ ;  /* 0x00000000000a7805 */ /* 0x000fe4000001ff00 */
[----:B------:R-:W-:Y:S01]  /*2470*/  CS2R R8, SRZ ;  /* 0x0000000000087805 */ /* 0x000fe2000001ff00 */
[----:B------:R-:W-:Y:S01]  /*2480*/  UMOV UR4, 0x400 ;  /* 0x0000040000047882 */ /* 0x000fe20000000000 */
[----:B------:R-:W-:Y:S01]  /*2490*/  UMOV UR6, URZ ;  /* 0x000000ff00067c82 */ /* 0x000fe20008000000 */
[----:B------:R-:W-:-:S12]  /*24a0*/  ULEA UR37, UR37, UR4, 0x18 ;  /* 0x0000000425257291 */ /* 0x000fd8000f8ec0ff */
.L_x_43:
[----:B------:R-:W-:Y:S02]  /*24b0*/  LEA R0, R8, UR37, 0x3 ;  /* 0x0000002508007c11 */ /* 0x000fe4000f8e18ff */
[----:B------:R-:W-:-:S03]  /*24c0*/  SHF.L.U32 R5, R9, 0x1f, RZ ;  /* 0x0000001f09057819 */ /* 0x000fc600000006ff */
[----:B------:R-:W-:Y:S01]  /*24d0*/  VIADD R4, R0, 0xc0 ;  /* 0x000000c000047836 */ /* 0x000fe20000000000 */
[----:B------:R-:W1:Y:S02]  /*24e0*/  SYNCS.PHASECHK.TRANS64.TRYWAIT P0, [R0+URZ+0xb0], R5 ;  /* 0x0000b005000075a7 */ /* 0x000e6400080011ff */
[----:B-1----:R-:W-:Y:S05]  /*24f0*/  @!P0 BRA `(.L_x_40) ;  /* 0x0000004400348947 */ /* 0x002fea0003800000 */
.L_x_102:
[----:B------:R-:W-:Y:S01]  /*2500*/  ULEA UR5, UR6, UR37, 0x3 ;  /* 0x0000002506057291 */ /* 0x000fe2000f8e18ff */
[----:B------:R-:W-:Y:S02]  /*2510*/  PRMT R4, RZ, 0x654, R4 ;  /* 0x00000654ff047816 */ /* 0x000fe40000000004 */
[----:B-1----:R-:W-:Y:S01]  /*2520*/  SHF.L.U32 R5, R12, 0x1f, RZ ;  /* 0x0000001f0c057819 */ /* 0x002fe200000006ff */
[----:B------:R-:W-:Y:S01]  /*2530*/  UIADD3 UR4, UPT, UPT, UR5, 0x50, URZ ;  /* 0x0000005005047890 */ /* 0x000fe2000fffe0ff */
[----:B------:R1:W-:Y:S05]  /*2540*/  SYNCS.ARRIVE.TRANS64.RED.A1T0 RZ, [R4+URZ], RZ ;  /* 0x000000ff04ff79a7 */ /* 0x0003ea00081004ff */
[----:B------:R-:W-:Y:S01]  /*2550*/  IMAD.U32 R7, RZ, RZ, UR4 ;  /* 0x00000004ff077e24 */ /* 0x000fe2000f8e00ff */
[----:B------:R-:W2:Y:S04]  /*2560*/  SYNCS.PHASECHK.TRANS64.TRYWAIT P0, [UR5+0x60], R5 ;  /* 0x00006005ff0075a7 */ /* 0x000ea80008001105 */
[----:B------:R-:W-:Y:S01]  /*2570*/  PRMT R6, R2, 0x654, R7 ;  /* 0x0000065402067816 */ /* 0x000fe20000000007 */
[----:B-1----:R-:W-:Y:S01]  /*2580*/  @!P2 IMAD.MOV.U32 R4, RZ, RZ, 0x10 ;  /* 0x00000010ff04a424 */ /* 0x002fe200078e00ff */
[----:B--2---:R-:W-:Y:S06]  /*2590*/  @!P0 BRA `(.L_x_41) ;  /* 0x0000004400208947 */ /* 0x004fec0003800000 */
.L_x_104:
[----:B------:R-:W-:Y:S01]  /*25a0*/  ULEA UR4, UR6, UR37, 0x4 ;  /* 0x0000002506047291 */ /* 0x000fe2000f8e20ff */
[----:B------:R-:W-:Y:S01]  /*25b0*/  SEL R3, R6, R3, !P2 ;  /* 0x0000000306037207 */ /* 0x000fe20005000000 */
[----:B------:R-:W-:Y:S01]  /*25c0*/  UIADD3 UR5, UPT, UPT, UR5, 0x50, URZ ;  /* 0x0000005005057890 */ /* 0x000fe2000fffe0ff */
[----:B-1----:R-:W-:Y:S01]  /*25d0*/  LEA R0, R11, UR37, 0x3 ;  /* 0x000000250b007c11 */ /* 0x002fe2000f8e18ff */
[----:B------:R-:W-:Y:S01]  /*25e0*/  UIADD3 UR4, UPT, UPT, UR4, 0xe0, URZ ;  /* 0x000000e004047890 */ /* 0x000fe2000fffe0ff */
[----:B------:R-:W-:Y:S01]  /*25f0*/  SHF.L.U32 R5, R10, 0x1f, RZ ;  /* 0x0000001f0a057819 */ /* 0x000fe200000006ff */
[----:B------:R1:W-:Y:S01]  /*2600*/  @!P2 SYNCS.ARRIVE.TRANS64.RED RZ, [R3+URZ], R4 ;  /* 0x0000000403ffa9a7 */ /* 0x0003e200080004ff */
[----:B------:R-:W-:Y:S01]  /*2610*/  UIADD3 UR6, UPT, UPT, UR6, 0x1, URZ ;  /* 0x0000000106067890 */ /* 0x000fe2000fffe0ff */
[----:B------:R-:W-:-:S03]  /*2620*/  VIADD R8, R8, 0x1 ;  /* 0x0000000108087836 */ /* 0x000fc60000000000 */
[----:B------:R-:W-:Y:S02]  /*2630*/  UISETP.NE.AND UP0, UPT, UR6, 0x2, UPT ;  /* 0x000000020600788c */ /* 0x000fe4000bf05270 */
[----:B------:R-:W-:Y:S06]  /*2640*/  UGETNEXTWORKID.BROADCAST [UR4], [UR5] ;  /* 0x00000000040073ca */ /* 0x000fec0008000100 */
[----:B------:R-:W-:Y:S01]  /*2650*/  USEL UR4, URZ, 0x1, UP0 ;  /* 0x00000001ff047887 */ /* 0x000fe20008000000 */
[----:B------:R-:W-:Y:S01]  /*2660*/  ISETP.NE.AND P0, PT, R8, 0x2, PT ;  /* 0x000000020800780c */ /* 0x000fe20003f05270 */
[----:B------:R-:W-:Y:S01]  /*2670*/  USEL UR6, UR6, URZ, UP0 ;  /* 0x000000ff06067287 */ /* 0x000fe20008000000 */
[----:B------:R-:W2:Y:S03]  /*2680*/  SYNCS.PHASECHK.TRANS64.TRYWAIT P1, [R0+URZ+0x50], R5 ;  /* 0x00005005000075a7 */ /* 0x000ea600080211ff */
[----:B------:R-:W-:Y:S01]  /*2690*/  LOP3.LUT R12, R12, UR4, RZ, 0x3c, !PT ;  /* 0x000000040c0c7c12 */ /* 0x000fe2000f8e3cff */
[----:B-12---:R-:W-:Y:S07]  /*26a0*/  @!P1 BRA `(.L_x_42) ;  /* 0x0000004000f49947 */ /* 0x006fee0003800000 */
.L_x_105:
[C---:B------:R-:W-:Y:S01]  /*26b0*/  LEA R4, R11.reuse, UR37, 0x4 ;  /* 0x000000250b047c11 */ /* 0x040fe2000f8e20ff */
[----:B-1----:R-:W-:Y:S01]  /*26c0*/  VIADD R0, R0, 0x60 ;  /* 0x0000006000007836 */ /* 0x002fe20000000000 */
[----:B------:R-:W-:Y:S01]  /*26d0*/  SEL R8, R8, RZ, P0 ;  /* 0x000000ff08087207 */ /* 0x000fe20000000000 */
[----:B------:R-:W-:-:S03]  /*26e0*/  VIADD R11, R11, 0x1 ;  /* 0x000000010b0b7836 */ /* 0x000fc60000000000 */
[----:B------:R-:W1:Y:S01]  /*26f0*/  LDS.128 R4, [R4+0xe0] ;  /* 0x0000e00004047984 */ /* 0x000e620000000c00 */
[----:B------:R-:W-:Y:S02]  /*2700*/  PRMT R0, RZ, 0x654, R0 ;  /* 0x00000654ff007816 */ /* 0x000fe40000000000 */
[C---:B------:R-:W-:Y:S01]  /*2710*/  ISETP.NE.AND P1, PT, R11.reuse, 0x2, PT ;  /* 0x000000020b00780c */ /* 0x040fe20003f25270 */
[----:B------:R-:W-:Y:S01]  /*2720*/  @!PT LDS RZ, [RZ] ;  /* 0x00000000fffff984 */ /* 0x000fe20000000800 */
[----:B------:R-:W-:Y:S01]  /*2730*/  @!PT LDS RZ, [RZ] ;  /* 0x00000000fffff984 */ /* 0x000fe20000000800 */
[----:B------:R-:W-:Y:S01]  /*2740*/  @!PT LDS RZ, [RZ] ;  /* 0x00000000fffff984 */ /* 0x000fe20000000800 */
[----:B------:R-:W-:Y:S01]  /*2750*/  @!PT LDS RZ, [RZ] ;  /* 0x00000000fffff984 */ /* 0x000fe20000000800 */
[----:B------:R2:W-:Y:S06]  /*2760*/  MEMBAR.ALL.CTA ;  /* 0x0000000000007992 */ /* 0x0005ec0000008000 */
[----:B--2---:R-:W2:Y:S01]  /*2770*/  FENCE.VIEW.ASYNC.S ;  /* 0x00000000000073c6 */ /* 0x004ea20000000000 */
[----:B------:R-:W-:Y:S01]  /*2780*/  SEL R11, R11, RZ, P1 ;  /* 0x000000ff0b0b7207 */ /* 0x000fe20000800000 */
[----:B--2---:R2:W-:Y:S01]  /*2790*/  SYNCS.ARRIVE.TRANS64.RED.A1T0 RZ, [R0+URZ], RZ ;  /* 0x000000ff00ff79a7 */ /* 0x0045e200081004ff */
[----:B-1----:R-:W-:-:S02]  /*27a0*/  LOP3.LUT P3, RZ, R6, 0x1, RZ, 0xc0, !PT ;  /* 0x0000000106ff7812 */ /* 0x002fc4000786c0ff */
[----:B------:R-:W-:-:S04]  /*27b0*/  SEL R5, RZ, 0x1, P1 ;  /* 0x00000001ff057807 */ /* 0x000fc80000800000 */
[----:B------:R-:W-:Y:S02]  /*27c0*/  LOP3.LUT R10, R10, R5, RZ, 0x3c, !PT ;  /* 0x000000050a0a7212 */ /* 0x000fe400078e3cff */
[----:B--2---:R-:W-:-:S04]  /*27d0*/  SEL R0, RZ, 0x1, P0 ;  /* 0x00000001ff007807 */ /* 0x004fc80000000000 */
[----:B------:R-:W-:Y:S01]  /*27e0*/  LOP3.LUT R9, R9, R0, RZ, 0x3c, !PT ;  /* 0x0000000009097212 */ /* 0x000fe200078e3cff */
[----:B------:R-:W-:Y:S06]  /*27f0*/  @P3 BRA `(.L_x_43) ;  /* 0xfffffffc002c3947 */ /* 0x000fec000383ffff */
[----:B------:R-:W-:Y:S01]  /*2800*/  ULEA UR5, UR6, UR37, 0x3 ;  /* 0x0000002506057291 */ /* 0x000fe2000f8e18ff */
[----:B------:R-:W-:-:S08]  /*2810*/  SHF.L.U32 R3, R12, 0x1f, RZ ;  /* 0x0000001f0c037819 */ /* 0x000fd000000006ff */
[----:B------:R-:W1:Y:S02]  /*2820*/  SYNCS.PHASECHK.TRANS64 P0, [UR5+0x60], R3 ;  /* 0x00006003ff0075a7 */ /* 0x000e640008001005 */
[----:B-1----:R-:W-:Y:S05]  /*2830*/  @P0 BRA `(.L_x_44) ;  /* 0x0000000000080947 */ /* 0x002fea0003800000 */
[----:B------:R-:W1:Y:S02]  /*2840*/  SYNCS.PHASECHK.TRANS64.TRYWAIT P0, [UR5+0x60], R3 ;  /* 0x00006003ff0075a7 */ /* 0x000e640008001105 */
[----:B-1----:R-:W-:Y:S05]  /*2850*/  @!P0 BRA `(.L_x_45) ;  /* 0x00000040009c8947 */ /* 0x002fea0003800000 */
.L_x_44:
[----:B------:R-:W-:-:S04]  /*2860*/  UIADD3 UR4, UPT, UPT, UR6, 0x1, URZ ;  /* 0x0000000106047890 */ /* 0x000fc8000fffe0ff */
[----:B------:R-:W-:-:S04]  /*2870*/  UISETP.NE.AND UP0, UPT, UR4, 0x2, UPT ;  /* 0x000000020400788c */ /* 0x000fc8000bf05270 */
[----:B------:R-:W-:Y:S02]  /*2880*/  USEL UR7, URZ, 0x1, UP0 ;  /* 0x00000001ff077887 */ /* 0x000fe40008000000 */
[----:B------:R-:W-:-:S04]  /*2890*/  USEL UR4, UR4, URZ, UP0 ;  /* 0x000000ff04047287 */ /* 0x000fc80008000000 */
[----:B------:R-:W-:Y:S01]  /*28a0*/  ULEA UR4, UR4, UR37, 0x3 ;  /* 0x0000002504047291 */ /* 0x000fe2000f8e18ff */
[----:B-1----:R-:W-:-:S04]  /*28b0*/  LOP3.LUT R3, R12, UR7, RZ, 0x3c, !PT ;  /* 0x000000070c037c12 */ /* 0x002fc8000f8e3cff */
[----:B------:R-:W-:-:S04]  /*28c0*/  SHF.L.U32 R0, R3, 0x1f, RZ ;  /* 0x0000001f03007819 */ /* 0x000fc800000006ff */
[----:B------:R-:W1:Y:S02]  /*28d0*/  SYNCS.PHASECHK.TRANS64 P0, [UR4+0x60], R0 ;  /* 0x00006000ff0075a7 */ /* 0x000e640008001004 */
[----:B-1----:R-:W-:Y:S05]  /*28e0*/  @P0 EXIT ;  /* 0x000000000000094d */ /* 0x002fea0003800000 */
[----:B------:R-:W-:Y:S02]  /*28f0*/  SHF.L.U32 R3, R3, 0x1f, RZ ;  /* 0x0000001f03037819 */ /* 0x000fe400000006ff */
[----:B------:R-:W-:-:S07]  /*2900*/  MOV R0, UR4 ;  /* 0x0000000400007c02 */ /* 0x000fce0008000f00 */
.L_x_46:
[----:B-1----:R1:W2:Y:S02]  /*2910*/  SYNCS.PHASECHK.TRANS64.TRYWAIT P0, [R0+URZ+0x60], R3 ;  /* 0x00006003000075a7 */ /* 0x0022a400080011ff */
[----:B--2---:R-:W-:Y:S05]  /*2920*/  @!P0 NANOSLEEP.SYNCS 0x989680 ;  /* 0x009896800000895d */ /* 0x004fea0003900000 */
[----:B------:R-:W2:Y:S02]  /*2930*/  @!P0 SYNCS.PHASECHK.TRANS64 P0, [R0+URZ+0x60], R3 ;  /* 0x00006003000085a7 */ /* 0x000ea400080010ff */
[----:B--2---:R-:W-:Y:S05]  /*2940*/  @P0 EXIT ;  /* 0x000000000000094d */ /* 0x004fea0003800000 */
[----:B------:R-:W-:Y:S05]  /*2950*/  BRA `(.L_x_46) ;  /* 0xfffffffc00ec7947 */ /* 0x000fea000383ffff */
.L_x_39:
[----:B------:R-:W-:-:S09]  /*2960*/  UISETP.NE.AND UP1, UPT, UR8, URZ, UPT ;  /* 0x000000ff0800728c */ /* 0x000fd2000bf25270 */
[----:B------:R-:W-:Y:S05]  /*2970*/  BRA.U UP1, `(.L_x_47) ;  /* 0x0000000d017c7547 */ /* 0x000fea000b800000 */
[----:B------:R-:W-:Y:S01]  /*2980*/  UMOV UR4, 0x40 ;  /* 0x0000004000047882 */ /* 0x000fe20000000000 */
[----:B------:R-:W-:Y:S01]  /*2990*/  NOP ;  /* 0x0000000000007918 */ /* 0x000fe20000000000 */
[----:B------:R-:W-:Y:S01]  /*29a0*/  ULEA UR4, UR37, UR4, 0x18 ;  /* 0x0000000425047291 */ /* 0x000fe2000f8ec0ff */
[----:B------:R-:W-:Y:S02]  /*29b0*/  UMOV UR5, 0x400 ;  /* 0x0000040000057882 */ /* 0x000fe40000000000 */
[----:B------:R-:W-:-:S06]  /*29c0*/  ULEA UR37, UR37, UR5, 0x18 ;  /* 0x0000000525257291 */ /* 0x000fcc000f8ec0ff */
[----:B------:R-:W1:Y:S02]  /*29d0*/  LDS.U8 R0, [UR4+0x1c] ;  /* 0x00001c04ff007984 */ /* 0x000e640008000000 */
[----:B-1----:R-:W-:-:S13]  /*29e0*/  ISETP.NE.AND P0, PT, R0, RZ, PT ;  /* 0x000000ff0000720c */ /* 0x002fda0003f05270 */
[----:B------:R-:W-:Y:S05]  /*29f0*/  @P0 BRA `(.L_x_48) ;  /* 0x0000000000580947 */ /* 0x000fea0003800000 */
[----:B------:R-:W-:-:S13]  /*2a00*/  ELECT P0, URZ, PT ;  /* 0x0000000000ff782f */ /* 0x000fda0003800000 */
[----:B------:R-:W-:Y:S05]  /*2a10*/  @!P0 BRA `(.L_x_49) ;  /* 0x0000000000608947 */ /* 0x000fea0003800000 */
[----:B------:R-:W-:Y:S01]  /*2a20*/  UMOV UR5, 0x10 ;  /* 0x0000001000057882 */ /* 0x000fe20000000000 */
[----:B------:R-:W-:Y:S01]  /*2a30*/  HFMA2 R0, -RZ, RZ, 0, 5.9604644775390625e-08 ;  /* 0x00000001ff007431 */ /* 0x000fe200000001ff */
[----:B------:R-:W-:-:S03]  /*2a40*/  MOV R2, 0xffff ;  /* 0x0000ffff00027802 */ /* 0x000fc60000000f00 */
[----:B------:R-:W-:Y:S04]  /*2a50*/  DEPBAR.LE SB1, 0x36 ;  /* 0x00009d800000791a */ /* 0x000fe80000000000 */
[----:B------:R-:W1:Y:S02]  /*2a60*/  UTCATOMSWS.FIND_AND_SET.ALIGN UP0, UR5, UR5 ;  /* 0x00000005000575e3 */ /* 0x000e640008000800 */
[----:B-1----:R-:W-:Y:S01]  /*2a70*/  MOV R3, UR5 ;  /* 0x0000000500037c02 */ /* 0x002fe20008000f00 */
[----:B------:R-:W-:Y:S06]  /*2a80*/  BRA.U UP0, `(.L_x_50) ;  /* 0x0000000100187547 */ /* 0x000fec000b800000 */
.L_x_51:
[----:B------:R-:W-:Y:S05]  /*2a90*/  NANOSLEEP 0x64 ;  /* 0x000000640000795d */ /* 0x000fea0003800000 */
[----:B------:R-:W-:-:S05]  /*2aa0*/  UMOV UR5, 0x10 ;  /* 0x0000001000057882 */ /* 0x000fca0000000000 */
[----:B------:R-:W-:Y:S04]  /*2ab0*/  DEPBAR.LE SB1, 0x36 ;  /* 0x00009d800000791a */ /* 0x000fe80000000000 */
[----:B------:R-:W1:Y:S02]  /*2ac0*/  UTCATOMSWS.FIND_AND_SET.ALIGN UP0, UR5, UR5 ;  /* 0x00000005000575e3 */ /* 0x000e640008000800 */
[----:B-1----:R-:W-:Y:S01]  /*2ad0*/  MOV R3, UR5 ;  /* 0x0000000500037c02 */ /* 0x002fe20008000f00 */
[----:B------:R-:W-:Y:S05]  /*2ae0*/  BRA.U !UP0, `(.L_x_51) ;  /* 0xfffffffd08e87547 */ /* 0x000fea000b83ffff */
.L_x_50:
[-C--:B------:R-:W-:Y:S02]  /*2af0*/  SHF.L.U32 R2, R2, R3.reuse, RZ ;  /* 0x0000000302027219 */ /* 0x080fe400000006ff */
[----:B------:R-:W-:Y:S01]  /*2b00*/  SHF.L.U32 R0, R0, R3, RZ ;  /* 0x0000000300007219 */ /* 0x000fe200000006ff */
[----:B------:R-:W-:Y:S02]  /*2b10*/  IMAD.SHL.U32 R3, R3, 0x20, RZ ;  /* 0x0000002003037824 */ /* 0x000fe400078e00ff */
[----:B------:R1:W-:Y:S04]  /*2b20*/  ATOMS.OR RZ, [UR4+0x14], R2 ;  /* 0x00001402ffff798c */ /* 0x0003e8000b000004 */
[----:B------:R1:W-:Y:S04]  /*2b30*/  ATOMS.OR RZ, [UR4+0x18], R0 ;  /* 0x00001800ffff798c */ /* 0x0003e8000b000004 */
[----:B------:R1:W-:Y:S01]  /*2b40*/  STS [UR37+0x100], R3 ;  /* 0x00010003ff007988 */ /* 0x0003e20008000825 */
[----:B------:R-:W-:Y:S05]  /*2b50*/  BRA `(.L_x_49) ;  /* 0x0000000000107947 */ /* 0x000fea0003800000 */
.L_x_48:
[----:B------:R-:W-:Y:S02]  /*2b60*/  MOV R0, 0xffffffff ;  /* 0xffffffff00007802 */ /* 0x000fe40000000f00 */
[----:B------:R-:W-:-:S03]  /*2b70*/  MOV R2, 0x2ba0 ;  /* 0x00002ba000027802 */ /* 0x000fc60000000f00 */
[----:B------:R1:W-:Y:S04]  /*2b80*/  STS [UR37+0x100], R0 ;  /* 0x00010000ff007988 */ /* 0x0003e80008000825 */
[----:B-1-3-5:R-:W-:Y:S05]  /*2b90*/  CALL.REL.NOINC `($__internal_1_$__cuda_sm10x_tcgen05_guardrail_trap_phase_invalid_during_alloc) ;  /* 0x0000004400187944 */ /* 0x02afea0003c00000 */
.L_x_49:
[----:B------:R-:W-:Y:S05]  /*2ba0*/  WARPSYNC.ALL ;  /* 0x0000000000007948 */ /* 0x000fea0003800000 */
[----:B------:R-:W2:Y:S01]  /*2bb0*/  S2UR UR6, SR_CgaCtaId ;  /* 0x00000000000679c3 */ /* 0x000ea20000008800 */
[----:B------:R-:W-:Y:S01]  /*2bc0*/  UMOV UR4, 0x400 ;  /* 0x0000040000047882 */ /* 0x000fe20000000000 */
[----:B------:R-:W-:-:S06]  /*2bd0*/  NOP ;  /* 0x0000000000007918 */ /* 0x000fcc0000000000 */
[----:B------:R-:W-:Y:S06]  /*2be0*/  BAR.ARV 0x6, 0xa0 ;  /* 0x0182800000007b1d */ /* 0x000fec0000002000 */
[----:B------:R-:W4:Y:S01]  /*2bf0*/  LDCU UR7, c[0x0][0x38c] ;  /* 0x00007180ff0777ac */ /* 0x000f220008000800 */
[----:B------:R-:W-:Y:S01]  /*2c00*/  IMAD.MOV.U32 R11, RZ, RZ, 0x1 ;  /* 0x00000001ff0b7424 */ /* 0x000fe200078e00ff */
[----:B------:R-:W-:Y:S01]  /*2c10*/  CS2R R8, SRZ ;  /* 0x0000000000087805 */ /* 0x000fe2000001ff00 */
[----:B------:R-:W-:Y:S01]  /*2c20*/  IMAD.MOV.U32 R10, RZ, RZ, RZ ;  /* 0x000000ffff0a7224 */ /* 0x000fe200078e00ff */
[----:B------:R-:W-:Y:S01]  /*2c30*/  UMOV UR18, URZ ;  /* 0x000000ff00127c82 */ /* 0x000fe20008000000 */
[----:B------:R-:W-:Y:S01]  /*2c40*/  UMOV UR17, URZ ;  /* 0x000000ff00117c82 */ /* 0x000fe20008000000 */
[----:B------:R-:W-:Y:S01]  /*2c50*/  UMOV UR22, 0x0 ;  /* 0x0000000000167882 */ /* 0x000fe20000000000 */
[----:B------:R-:W-:Y:S01]  /*2c60*/  UMOV UR23, 0x8100010 ;  /* 0x0810001000177882 */ /* 0x000fe20000000000 */
[----:B------:R-:W-:Y:S01]  /*2c70*/  UMOV UR20, 0x0 ;  /* 0x0000000000147882 */ /* 0x000fe20000000000 */
[----:B------:R-:W-:Y:S01]  /*2c80*/  UMOV UR21, 0x8100010 ;  /* 0x0810001000157882 */ /* 0x000fe20000000000 */
[----:B--2---:R-:W-:Y:S01]  /*2c90*/  ULEA UR6, UR6, UR4, 0x18 ;  /* 0x0000000406067291 */ /* 0x004fe2000f8ec0ff */
[----:B------:R-:W2:Y:S03]  /*2ca0*/  LDCU UR4, c[0x0][0x38c] ;  /* 0x00007180ff0477ac */ /* 0x000ea60008000800 */
[----:B------:R-:W-:-:S02]  /*2cb0*/  UIADD3 UR11, UPT, UPT, UR6, 0x4400, URZ ;  /* 0x00004400060b7890 */ /* 0x000fc4000fffe0ff */
[----:B----4-:R-:W-:-:S03]  /*2cc0*/  UIADD3 UR7, UPT, UPT, UR7, 0x3f, URZ ;  /* 0x0000003f07077890 */ /* 0x010fc6000fffe0ff */
[----:B-1----:R-:W1:Y:S01]  /*2cd0*/  LDS R0, [UR6+0x100] ;  /* 0x00010006ff007984 */ /* 0x002e620008000800 */
[----:B------:R-:W-:Y:S02]  /*2ce0*/  UIADD3 UR12, UPT, UPT, UR6, 0xa400, URZ ;  /* 0x0000a400060c7890 */ /* 0x000fe4000fffe0ff */
[----:B------:R-:W-:Y:S02]  /*2cf0*/  USHF.R.S32.HI UR5, URZ, 0x1f, UR7 ;  /* 0x0000001fff057899 */ /* 0x000fe40008011407 */
[----:B------:R-:W-:Y:S02]  /*2d00*/  USHF.R.U32.HI UR11, URZ, 0x4, UR11 ;  /* 0x00000004ff0b7899 */ /* 0x000fe4000801160b */
[----:B------:R-:W-:Y:S02]  /*2d10*/  ULEA.HI UR5, UR5, UR7, URZ, 0x6 ;  /* 0x0000000705057291 */ /* 0x000fe4000f8f30ff */
[----:B------:R-:W-:Y:S02]  /*2d20*/  USHF.R.U32.HI UR12, URZ, 0x4, UR12 ;  /* 0x00000004ff0c7899 */ /* 0x000fe4000801160c */
[----:B------:R-:W-:-:S02]  /*2d30*/  USHF.R.S32.HI UR5, URZ, 0x6, UR5 ;  /* 0x00000006ff057899 */ /* 0x000fc40008011405 */
[----:B------:R-:W-:Y:S02]  /*2d40*/  ULOP3.LUT UR11, UR11, 0x3fff, URZ, 0xc0, !UPT ;  /* 0x00003fff0b0b7892 */ /* 0x000fe4000f8ec0ff */
[----:B------:R-:W-:Y:S02]  /*2d50*/  UISETP.LT.AND UP0, UPT, UR5, 0x1, UPT ;  /* 0x000000010500788c */ /* 0x000fe4000bf01270 */
[----:B------:R-:W-:Y:S02]  /*2d60*/  ULOP3.LUT UR12, UR12, 0x3fff, URZ, 0xc0, !UPT ;  /* 0x00003fff0c0c7892 */ /* 0x000fe4000f8ec0ff */
[----:B------:R-:W-:Y:S02]  /*2d70*/  USEL UR10, UR5, 0x1, !UP0 ;  /* 0x00000001050a7887 */ /* 0x000fe4000c000000 */
[----:B------:R-:W-:Y:S02]  /*2d80*/  ULOP3.LUT UR11, UR11, 0x10000, URZ, 0xfc, !UPT ;  /* 0x000100000b0b7892 */ /* 0x000fe4000f8efcff */
[----:B------:R-:W-:-:S02]  /*2d90*/  ULOP3.LUT UR12, UR12, 0x10000, URZ, 0xfc, !UPT ;  /* 0x000100000c0c7892 */ /* 0x000fc4000f8efcff */
[----:B------:R-:W-:Y:S02]  /*2da0*/  UIADD3 UR10, UPT, UPT, -UR10, URZ, URZ ;  /* 0x000000ff0a0a7290 */ /* 0x000fe4000fffe1ff */
[----:B--2---:R-:W-:Y:S01]  /*2db0*/  UISETP.GE.AND UP3, UPT, UR4, 0x1, UPT ;  /* 0x000000010400788c */ /* 0x004fe2000bf66270 */
[----:B-1----:R-:W-:-:S15]  /*2dc0*/  R2UR UR19, R0 ;  /* 0x00000000001372ca */ /* 0x002fde00000e0000 */
.L_x_58:
[----:B------:R-:W-:Y:S02]  /*2dd0*/  LEA R0, R10, UR6, 0x3 ;  /* 0x000000060a007c11 */ /* 0x000fe4000f8e18ff */
[----:B------:R-:W-:Y:S02]  /*2de0*/  SHF.L.U32 R5, R9, 0x1f, RZ ;  /* 0x0000001f09057819 */ /* 0x000fe400000006ff */
[----:B------:R-:W-:Y:S01]  /*2df0*/  PLOP3.LUT P0, PT, PT, PT, UP3, 0x80, 0x8 ;  /* 0x000000000008781c */ /* 0x000fe20003f0f038 */
[----:B------:R-:W-:Y:S01]  /*2e00*/  VIADD R3, R0, 0x60 ;  /* 0x0000006000037836 */ /* 0x000fe20000000000 */
[----:B-1----:R-:W1:Y:S02]  /*2e10*/  SYNCS.PHASECHK.TRANS64.TRYWAIT P1, [R0+URZ+0x50], R5 ;  /* 0x00005005000075a7 */ /* 0x002e6400080211ff */
[----:B-1--4-:R-:W-:Y:S09]  /*2e20*/  @!P1 BRA `(.L_x_52) ;  /* 0x0000003c00409947 */ /* 0x012ff20003800000 */
.L_x_107:
[----:B------:R-:W-:Y:S01]  /*2e30*/  LEA R4, R10, UR6, 0x4 ;  /* 0x000000060a047c11 */ /* 0x000fe2000f8e20ff */
[----:B------:R-:W-:Y:S01]  /*2e40*/  @UP3 ULEA UR4, UR17, UR6, 0x3 ;  /* 0x0000000611043291 */ /* 0x000fe2000f8e18ff */
[----:B------:R-:W-:Y:S01]  /*2e50*/  PLOP3.LUT P2, PT, PT, PT, PT, 0x80, 0x8 ;  /* 0x000000000008781c */ /* 0x000fe20003f4f070 */
[----:B------:R-:W-:Y:S01]  /*2e60*/  ULEA UR8, UR18, UR6, 0x3 ;  /* 0x0000000612087291 */ /* 0x000fe2000f8e18ff */
[----:B------:R-:W-:Y:S01]  /*2e70*/  PRMT R3, RZ, 0x654, R3 ;  /* 0x00000654ff037816 */ /* 0x000fe20000000003 */
[----:B------:R-:W-:Y:S01]  /*2e80*/  ULEA UR9, UR18, UR19, 0x6 ;  /* 0x0000001312097291 */ /* 0x000fe2000f8e30ff */
[----:B-1----:R-:W1:Y:S01]  /*2e90*/  LDS.128 R4, [R4+0xe0] ;  /* 0x0000e00004047984 */ /* 0x002e620000000c00 */
[----:B------:R-:W-:Y:S02]  /*2ea0*/  @P0 SHF.L.U32 R2, R8, 0x1f, RZ ;  /* 0x0000001f08020819 */ /* 0x000fe400000006ff */
[----:B------:R-:W-:Y:S01]  /*2eb0*/  SHF.L.U32 R0, R11, 0x1f, RZ ;  /* 0x0000001f0b007819 */ /* 0x000fe200000006ff */
[----:B------:R-:W-:Y:S01]  /*2ec0*/  @!PT LDS RZ, [RZ] ;  /* 0x00000000fffff984 */ /* 0x000fe20000000800 */
[----:B------:R-:W-:Y:S01]  /*2ed0*/  @!PT LDS RZ, [RZ] ;  /* 0x00000000fffff984 */ /* 0x000fe20000000800 */
[----:B------:R-:W-:Y:S01]  /*2ee0*/  @!PT LDS RZ, [RZ] ;  /* 0x00000000fffff984 */ /* 0x000fe20000000800 */
[----:B------:R-:W-:Y:S01]  /*2ef0*/  @!PT LDS RZ, [RZ] ;  /* 0x00000000fffff984 */ /* 0x000fe20000000800 */
[----:B------:R2:W-:Y:S06]  /*2f00*/  MEMBAR.ALL.CTA ;  /* 0x0000000000007992 */ /* 0x0005ec0000008000 */
[----:B--2---:R-:W2:Y:S02]  /*2f10*/  FENCE.VIEW.ASYNC.S ;  /* 0x00000000000073c6 */ /* 0x004ea40000000000 */
[----:B--2---:R2:W-:Y:S01]  /*2f20*/  SYNCS.ARRIVE.TRANS64.RED.A1T0 RZ, [R3+URZ], RZ ;  /* 0x000000ff03ff79a7 */ /* 0x0045e200081004ff */
[----:B------:R2:W4:Y:S01]  /*2f30*/  @P0 SYNCS.PHASECHK.TRANS64.TRYWAIT P2, [UR4], R2 ;  /* 0x00000002ff0005a7 */ /* 0x0005220008041104 */
[----:B-1----:R-:W-:Y:S01]  /*2f40*/  LOP3.LUT P1, RZ, R6, 0x1, RZ, 0xc0, !PT ;  /* 0x0000000106ff7812 */ /* 0x002fe2000782c0ff */
[----:B------:R-:W1:Y:S02]  /*2f50*/  SYNCS.PHASECHK.TRANS64.TRYWAIT P0, [UR8+0x90], R0 ;  /* 0x00009000ff0075a7 */ /* 0x000e640008001108 */
[----:B-12-4-:R-:W-:Y:S10]  /*2f60*/  @!P0 BRA `(.L_x_53) ;  /* 0x0000003c00048947 */ /* 0x016ff40003800000 */
.L_x_109:
[----:B------:R-:W-:Y:S01]  /*2f70*/  IADD3 R10, PT, PT, R10, 0x1, RZ ;  /* 0x000000010a0a7810 */ /* 0x000fe20007ffe0ff */
[----:B------:R-:W-:Y:S06]  /*2f80*/  BRA.U !UP3, `(.L_x_54) ;  /* 0x000000010b987547 */ /* 0x000fec000b800000 */
[----:B------:R-:W-:Y:S01]  /*2f90*/  UPLOP3.LUT UP4, UPT, UPT, UPT, UPT, 0x40, 0x4 ;  /* 0x000000000004789c */ /* 0x000fe20003f8e870 */
[----:B------:R-:W-:Y:S01]  /*2fa0*/  UMOV UR16, UR10 ;  /* 0x0000000a00107c82 */ /* 0x000fe20008000000 */
[----:B------:R-:W-:Y:S01]  /*2fb0*/  UMOV UR15, UR5 ;  /* 0x00000005000f7c82 */ /* 0x000fe20008000000 */
[----:B------:R-:W-:-:S08]  /*2fc0*/  UMOV UR14, UR17 ;  /* 0x00000011000e7c82 */ /* 0x000fd00008000000 */
.L_x_57:
[----:B------:R-:W-:Y:S02]  /*2fd0*/  UIADD3 UR16, UPT, UPT, UR16, 0x1, URZ ;  /* 0x0000000110107890 */ /* 0x000fe4000fffe0ff */
[----:B--2---:R-:W-:Y:S02]  /*2fe0*/  ULEA UR7, UR14, UR6, 0x3 ;  /* 0x000000060e077291 */ /* 0x004fe4000f8e18ff */
[----:B------:R-:W-:Y:S01]  /*2ff0*/  UISETP.NE.AND UP0, UPT, UR16, URZ, UPT ;  /* 0x000000ff1000728c */ /* 0x000fe2000bf05270 */
[----:B----4-:R-:W-:Y:S10]  /*3000*/  @P2 BRA `(.L_x_55) ;  /* 0x00000000000c2947 */ /* 0x010ff40003800000 */
[----:B-1----:R-:W-:Y:S04]  /*3010*/  SHF.L.U32 R3, R8, 0x1f, RZ ;  /* 0x0000001f08037819 */ /* 0x002fe800000006ff */
[----:B------:R-:W1:Y:S02]  /*3020*/  SYNCS.PHASECHK.TRANS64.TRYWAIT P0, [UR7], R3 ;  /* 0x00000003ff0075a7 */ /* 0x000e640008001107 */
[----:B-1----:R-:W-:Y:S05]  /*3030*/  @!P0 BRA `(.L_x_56) ;  /* 0x0000003800e88947 */ /* 0x002fea0003800000 */
.L_x_55:
[----:B------:R-:W-:Y:S01]  /*3040*/  UISETP.NE.AND UP1, UPT, UR15, 0x1, UPT ;  /* 0x000000010f00788c */ /* 0x000fe2000bf25270 */
[----:B------:R-:W-:Y:S01]  /*3050*/  PLOP3.LUT P2, PT, PT, PT, PT, 0x80, 0x8 ;  /* 0x000000000008781c */ /* 0x000fe20003f4f070 */
[----:B------:R-:W-:Y:S02]  /*3060*/  UIADD3 UR17, UPT, UPT, UR14, 0x1, URZ ;  /* 0x000000010e117890 */ /* 0x000fe4000fffe0ff */
[----:B------:R-:W-:Y:S02]  /*3070*/  ULEA UR24, UR14, UR12, 0x8 ;  /* 0x0000000c0e187291 */ /* 0x000fe4000f8e40ff */
[----:B------:R-:W-:Y:S01]  /*3080*/  UISETP.NE.AND UP2, UPT, UR17, 0x3, UPT ;  /* 0x000000031100788c */ /* 0x000fe2000bf45270 */
[----:B------:R-:W-:Y:S01]  /*3090*/  PLOP3.LUT P0, PT, PT, PT, UP1, 0x80, 0x8 ;  /* 0x000000000008781c */ /* 0x000fe20003f0f018 */
[----:B------:R-:W-:Y:S02]  /*30a0*/  ULEA UR26, UR14, UR11, 0x9 ;  /* 0x0000000b0e1a7291 */ /* 0x000fe4000f8e48ff */
[----:B------:R-:W-:Y:S02]  /*30b0*/  USEL UR13, URZ, 0x1, UP2 ;  /* 0x00000001ff0d7887 */ /* 0x000fe40009000000 */
[----:B------:R-:W-:Y:S02]  /*30c0*/  USEL UR17, UR17, URZ, UP2 ;  /* 0x000000ff11117287 */ /* 0x000fe40009000000 */
[----:B------:R-:W-:Y:S02]  /*30d0*/  UIADD3 UR30, UPT, UPT, UR24, 0x2, URZ ;  /* 0x00000002181e7890 */ /* 0x000fe4000fffe0ff */
[----:B------:R-:W-:Y:S01]  /*30e0*/  @UP1 ULEA UR4, UR17, UR6, 0x3 ;  /* 0x0000000611041291 */ /* 0x000fe2000f8e18ff */
[----:B------:R-:W-:Y:S01]  /*30f0*/  LOP3.LUT R8, R8, UR13, RZ, 0x3c, !PT ;  /* 0x0000000d08087c12 */ /* 0x000fe2000f8e3cff */
[----:B------:R-:W-:Y:S02]  /*3100*/  UIADD3 UR28, UPT, UPT, UR26, 0x2, URZ ;  /* 0x000000021a1c7890 */ /* 0x000fe4000fffe0ff */
[----:B------:R-:W-:Y:S01]  /*3110*/  UIADD3 UR7, UPT, UPT, UR7, 0x18, URZ ;  /* 0x0000001807077890 */ /* 0x000fe2000fffe0ff */
[----:B-1----:R-:W-:Y:S01]  /*3120*/  @P0 SHF.L.U32 R0, R8, 0x1f, RZ ;  /* 0x0000001f08000819 */ /* 0x002fe200000006ff */
[----:B------:R-:W-:Y:S01]  /*3130*/  UMOV UR25, 0x80004020 ;  /* 0x8000402000197882 */ /* 0x000fe20000000000 */
[----:B------:R-:W-:Y:S01]  /*3140*/  UMOV UR27, 0x80004020 ;  /* 0x80004020001b7882 */ /* 0x000fe20000000000 */
[----:B------:R-:W-:Y:S01]  /*3150*/  UMOV UR31, 0x80004020 ;  /* 0x80004020001f7882 */ /* 0x000fe20000000000 */
[----:B------:R2:W4:Y:S01]  /*3160*/  @P0 SYNCS.PHASECHK.TRANS64.TRYWAIT P2, [UR4], R0 ;  /* 0x00000000ff0005a7 */ /* 0x0005220008041104 */
[----:B------:R-:W-:Y:S01]  /*3170*/  UIADD3 UR15, UPT, UPT, UR15, -0x1, URZ ;  /* 0xffffffff0f0f7890 */ /* 0x000fe2000fffe0ff */
[----:B------:R2:W-:Y:S01]  /*3180*/  UTCQMMA gdesc[UR26], gdesc[UR24], tmem[UR9], tmem[UR22], idesc[UR23], UP4 ;  /* 0x00ff16181a0075ea */ /* 0x0005e2000a000309 */
[----:B------:R-:W-:Y:S01]  /*3190*/  UPLOP3.LUT UP4, UPT, UPT, UPT, UPT, 0x80, 0x8 ;  /* 0x000000000008789c */ /* 0x000fe20003f8f070 */
[----:B------:R-:W-:Y:S01]  /*31a0*/  UMOV UR29, 0x80004020 ;  /* 0x80004020001d7882 */ /* 0x000fe20000000000 */
[----:B------:R-:W-:Y:S01]  /*31b0*/  UMOV UR14, UR17 ;  /* 0x00000011000e7c82 */ /* 0x000fe20008000000 */
[----:B------:R2:W-:Y:S01]  /*31c0*/  UTCQMMA gdesc[UR28], gdesc[UR30], tmem[UR9], tmem[UR20], idesc[UR21], UPT ;  /* 0x00ff141e1c0075ea */ /* 0x0005e2000b800309 */
[----:B------:R2:W-:Y:S01]  /*31d0*/  UTCBAR [UR7], URZ ;  /* 0x000000ff070073e9 */ /* 0x0005e200080000ff */
[----:B------:R-:W-:Y:S06]  /*31e0*/  BRA.U UP0, `(.L_x_57) ;  /* 0xfffffffd00787547 */ /* 0x000fec000b83ffff */
.L_x_54:
[----:B------:R-:W-:Y:S01]  /*31f0*/  UIADD3 UR18, UPT, UPT, UR18, 0x1, URZ ;  /* 0x0000000112127890 */ /* 0x000fe2000fffe0ff */
[C---:B------:R-:W-:Y:S01]  /*3200*/  ISETP.NE.AND P0, PT, R10.reuse, 0x2, PT ;  /* 0x000000020a00780c */ /* 0x040fe20003f05270 */
[----:B------:R-:W-:Y:S02]  /*3210*/  UIADD3 UR8, UPT, UPT, UR8, 0x70, URZ ;  /* 0x0000007008087890 */ /* 0x000fe4000fffe0ff */
[----:B------:R-:W-:Y:S01]  /*3220*/  UISETP.NE.AND UP0, UPT, UR18, 0x4, UPT ;  /* 0x000000041200788c */ /* 0x000fe2000bf05270 */
[----:B-12---:R-:W-:Y:S02]  /*3230*/  SEL R0, RZ, 0x1, P0 ;  /* 0x00000001ff007807 */ /* 0x006fe40000000000 */
[----:B------:R-:W-:Y:S01]  /*3240*/  SEL R10, R10, RZ, P0 ;  /* 0x000000ff0a0a7207 */ /* 0x000fe20000000000 */
[----:B------:R-:W-:Y:S01]  /*3250*/  USEL UR4, URZ, 0x1, UP0 ;  /* 0x00000001ff047887 */ /* 0x000fe20008000000 */
[----:B------:R-:W-:Y:S01]  /*3260*/  LOP3.LUT R9, R9, R0, RZ, 0x3c, !PT ;  /* 0x0000000009097212 */ /* 0x000fe200078e3cff */
[----:B------:R-:W-:Y:S01]  /*3270*/  USEL UR18, UR18, URZ, UP0 ;  /* 0x000000ff12127287 */ /* 0x000fe20008000000 */
[----:B------:R1:W-:Y:S03]  /*3280*/  UTCBAR [UR8], URZ ;  /* 0x000000ff080073e9 */ /* 0x0003e600080000ff */
[----:B------:R-:W-:Y:S01]  /*3290*/  LOP3.LUT R11, R11, UR4, RZ, 0x3c, !PT ;  /* 0x000000040b0b7c12 */ /* 0x000fe2000f8e3cff */
[----:B------:R-:W-:Y:S07]  /*32a0*/  @P1 BRA `(.L_x_58) ;  /* 0xfffffff800c81947 */ /* 0x000fee000383ffff */
[----:B------:R-:W2:Y:S01]  /*32b0*/  S2UR UR4, SR_CgaCtaId ;  /* 0x00000000000479c3 */ /* 0x000ea20000008800 */
[----:B------:R-:W-:Y:S01]  /*32c0*/  ELECT P0, URZ, PT ;  /* 0x0000000000ff782f */ /* 0x000fe20003800000 */
[----:B------:R-:W-:Y:S01]  /*32d0*/  IMAD.MOV.U32 R0, RZ, RZ, 0x1 ;  /* 0x00000001ff007424 */ /* 0x000fe200078e00ff */
[----:B------:R-:W-:Y:S01]  /*32e0*/  UIADD3 UR6, UPT, UPT, UR6, 0x90, URZ ;  /* 0x0000009006067890 */ /* 0x000fe2000fffe0ff */
[----:B------:R-:W-:Y:S01]  /*32f0*/  SHF.L.U32 R3, R11, 0x1f, RZ ;  /* 0x0000001f0b037819 */ /* 0x000fe200000006ff */
[----:B------:R-:W-:-:S03]  /*3300*/  UMOV UR5, 0x40 ;  /* 0x0000004000057882 */ /* 0x000fc60000000000 */
[----:B------:R-:W-:Y:S01]  /*3310*/  UVIRTCOUNT.DEALLOC.SMPOOL 0x80 ;  /* 0x000000800000784c */ /* 0x000fe20000000000 */
[----:B--2---:R-:W-:Y:S02]  /*3320*/  ULEA UR4, UR4, UR5, 0x18 ;  /* 0x0000000504047291 */ /* 0x004fe4000f8ec0ff */
[----:B------:R-:W-:-:S07]  /*3330*/  ULEA UR5, UR18, UR6, 0x3 ;  /* 0x0000000612057291 */ /* 0x000fce000f8e18ff */
[----:B------:R2:W-:Y:S02]  /*3340*/  @P0 STS.U8 [UR4+0x1c], R0 ;  /* 0x00001c00ff000988 */ /* 0x0005e40008000004 */
[----:B------:R-:W3:Y:S02]  /*3350*/  SYNCS.PHASECHK.TRANS64.TRYWAIT P0, [UR5], R3 ;  /* 0x00000003ff0075a7 */ /* 0x000ee40008001105 */
[----:B--23--:R-:W-:Y:S05]  /*3360*/  @!P0 BRA `(.L_x_59) ;  /* 0x0000003800348947 */ /* 0x00cfea0003800000 */
.L_x_112:
[----:B------:R-:W-:-:S04]  /*3370*/  UIADD3 UR7, UPT, UPT, UR18, 0x1, URZ ;  /* 0x0000000112077890 */ /* 0x000fc8000fffe0ff */
[----:B------:R-:W-:-:S04]  /*3380*/  UISETP.NE.AND UP0, UPT, UR7, 0x4, UPT ;  /* 0x000000040700788c */ /* 0x000fc8000bf05270 */
[----:B-1----:R-:W-:Y:S02]  /*3390*/  USEL UR8, URZ, 0x1, UP0 ;  /* 0x00000001ff087887 */ /* 0x002fe40008000000 */
[----:B------:R-:W-:-:S04]  /*33a0*/  USEL UR7, UR7, URZ, UP0 ;  /* 0x000000ff07077287 */ /* 0x000fc80008000000 */
[----:B------:R-:W-:Y:S01]  /*33b0*/  ULEA UR5, UR7, UR6, 0x3 ;  /* 0x0000000607057291 */ /* 0x000fe2000f8e18ff */
[----:B------:R-:W-:-:S04]  /*33c0*/  LOP3.LUT R2, R11, UR8, RZ, 0x3c, !PT ;  /* 0x000000080b027c12 */ /* 0x000fc8000f8e3cff */
[----:B--2---:R-:W-:-:S04]  /*33d0*/  SHF.L.U32 R3, R2, 0x1f, RZ ;  /* 0x0000001f02037819 */ /* 0x004fc800000006ff */
[----:B------:R-:W1:Y:S02]  /*33e0*/  SYNCS.PHASECHK.TRANS64.TRYWAIT P0, [UR5], R3 ;  /* 0x00000003ff0075a7 */ /* 0x000e640008001105 */
[----:B-1----:R-:W-:Y:S05]  /*33f0*/  @!P0 BRA `(.L_x_60) ;  /* 0x0000003800288947 */ /* 0x002fea0003800000 */
.L_x_114:
        /* <DEDUP_REMOVED lines=9> */
.L_x_116:
[----:B------:R-:W-:-:S04]  /*3490*/  UIADD3 UR7, UPT, UPT, UR7, 0x1, URZ ;  /* 0x0000000107077890 */ /* 0x000fc8000fffe0ff */
[----:B------:R-:W-:-:S04]  /*34a0*/  UISETP.NE.AND UP0, UPT, UR7, 0x4, UPT ;  /* 0x000000040700788c */ /* 0x000fc8000bf05270 */
[----:B------:R-:W-:Y:S02]  /*34b0*/  USEL UR5, URZ, 0x1, UP0 ;  /* 0x00000001ff057887 */ /* 0x000fe40008000000 */
[----:B------:R-:W-:-:S04]  /*34c0*/  USEL UR7, UR7, URZ, UP0 ;  /* 0x000000ff07077287 */ /* 0x000fc80008000000 */
[----:B------:R-:W-:Y:S01]  /*34d0*/  ULEA UR7, UR7, UR6, 0x3 ;  /* 0x0000000607077291 */ /* 0x000fe2000f8e18ff */
[----:B-1----:R-:W-:-:S04]  /*34e0*/  LOP3.LUT R3, R2, UR5, RZ, 0x3c, !PT ;  /* 0x0000000502037c12 */ /* 0x002fc8000f8e3cff */
[----:B------:R-:W-:-:S04]  /*34f0*/  SHF.L.U32 R3, R3, 0x1f, RZ ;  /* 0x0000001f03037819 */ /* 0x000fc800000006ff */
[----:B------:R-:W1:Y:S02]  /*3500*/  SYNCS.PHASECHK.TRANS64.TRYWAIT P0, [UR7], R3 ;  /* 0x00000003ff0075a7 */ /* 0x000e640008001107 */
[----:B-1----:R-:W-:Y:S05]  /*3510*/  @!P0 BRA `(.L_x_62) ;  /* 0x0000003800108947 */ /* 0x002fea0003800000 */
.L_x_118:
[----:B------:R-:W-:Y:S01]  /*3520*/  NOP ;  /* 0x0000000000007918 */ /* 0x000fe20000000000 */
[----:B-1----:R-:W1:Y:S01]  /*3530*/  LDS R0, [UR4+0x14] ;  /* 0x00001404ff007984 */ /* 0x002e620008000800 */
[----:B------:R-:W-:Y:S01]  /*3540*/  ULOP3.LUT UR6, UR19, 0xffff, URZ, 0xc0, !UPT ;  /* 0x0000ffff13067892 */ /* 0x000fe2000f8ec0ff */
[----:B------:R-:W-:Y:S01]  /*3550*/  UMOV UR8, 0xffff ;  /* 0x0000ffff00087882 */ /* 0x000fe20000000000 */
[----:B------:R-:W-:Y:S02]  /*3560*/  UMOV UR5, 0x1 ;  /* 0x0000000100057882 */ /* 0x000fe40000000000 */
[----:B------:R-:W-:-:S04]  /*3570*/  USHF.R.U32.HI UR6, URZ, 0x5, UR6 ;  /* 0x00000005ff067899 */ /* 0x000fc80008011606 */
[----:B------:R-:W-:Y:S02]  /*3580*/  USHF.L.U32 UR8, UR8, UR6, URZ ;  /* 0x0000000608087299 */ /* 0x000fe400080006ff */
[----:B------:R-:W-:-:S04]  /*3590*/  USHF.L.U32 UR5, UR5, UR6, URZ ;  /* 0x0000000605057299 */ /* 0x000fc800080006ff */
[----:B-1----:R-:W-:-:S04]  /*35a0*/  LOP3.LUT R0, R0, UR8, RZ, 0xc0, !PT ;  /* 0x0000000800007c12 */ /* 0x002fc8000f8ec0ff */
[----:B------:R-:W-:-:S13]  /*35b0*/  ISETP.NE.AND P0, PT, R0, UR8, PT ;  /* 0x0000000800007c0c */ /* 0x000fda000bf05270 */
[----:B------:R-:W-:Y:S05]  /*35c0*/  @P0 BRA `(.L_x_63) ;  /* 0x0000000000580947 */ /* 0x000fea0003800000 */
[----:B------:R-:W1:Y:S02]  /*35d0*/  LDS R0, [UR4+0x18] ;  /* 0x00001804ff007984 */ /* 0x000e640008000800 */
[----:B-1----:R-:W-:-:S04]  /*35e0*/  LOP3.LUT R0, R0, UR5, RZ, 0xc0, !PT ;  /* 0x0000000500007c12 */ /* 0x002fc8000f8ec0ff */
[----:B------:R-:W-:-:S13]  /*35f0*/  ISETP.NE.AND P0, PT, R0, UR5, PT ;  /* 0x0000000500007c0c */ /* 0x000fda000bf05270 */
[----:B------:R-:W-:Y:S05]  /*3600*/  @P0 BRA `(.L_x_64) ;  /* 0x00000000003c0947 */ /* 0x000fea0003800000 */
[----:B------:R-:W1:Y:S01]  /*3610*/  S2R R2, SR_LANEID ;  /* 0x0000000000027919 */ /* 0x000e620000000000 */
[----:B------:R-:W-:Y:S01]  /*3620*/  ULOP3.LUT UR8, URZ, UR8, URZ, 0x33, !UPT ;  /* 0x00000008ff087292 */ /* 0x000fe2000f8e33ff */
[----:B------:R-:W-:Y:S01]  /*3630*/  LOP3.LUT R4, RZ, UR5, RZ, 0x33, !PT ;  /* 0x00000005ff047c12 */ /* 0x000fe2000f8e33ff */
[----:B------:R-:W-:Y:S02]  /*3640*/  VOTEU.ANY UR7, UPT, PT ;  /* 0x0000000000077886 */ /* 0x000fe400038e0100 */
[----:B------:R-:W-:Y:S01]  /*3650*/  UFLO.U32 UR7, UR7 ;  /* 0x00000007000772bd */ /* 0x000fe200080e0000 */
[----:B------:R-:W2:Y:S01]  /*3660*/  REDUX UR5, R4 ;  /* 0x00000000040573c4 */ /* 0x000ea20000000000 */
[----:B------:R-:W-:-:S06]  /*3670*/  IMAD.U32 R0, RZ, RZ, UR8 ;  /* 0x00000008ff007e24 */ /* 0x000fcc000f8e00ff */
[----:B------:R3:W-:Y:S01]  /*3680*/  UTCATOMSWS.AND URZ, UR8 ;  /* 0x0000000800ff79e3 */ /* 0x0007e20008000000 */
[----:B------:R-:W4:Y:S01]  /*3690*/  REDUX UR6, R0 ;  /* 0x00000000000673c4 */ /* 0x000f220000000000 */
[----:B-1----:R-:W-:Y:S01]  /*36a0*/  ISETP.EQ.U32.AND P0, PT, R2, UR7, PT ;  /* 0x0000000702007c0c */ /* 0x002fe2000bf02070 */
[----:B--2---:R-:W-:Y:S01]  /*36b0*/  IMAD.U32 R2, RZ, RZ, UR5 ;  /* 0x00000005ff027e24 */ /* 0x004fe2000f8e00ff */
[----:B----4-:R-:W-:-:S11]  /*36c0*/  MOV R3, UR6 ;  /* 0x0000000600037c02 */ /* 0x010fd60008000f00 */
[----:B------:R3:W-:Y:S04]  /*36d0*/  @P0 ATOMS.AND RZ, [UR4+0x14], R3 ;  /* 0x00001403ffff098c */ /* 0x0007e8000a800004 */
[----:B------:R3:W-:Y:S01]  /*36e0*/  @P0 ATOMS.AND RZ, [UR4+0x18], R2 ;  /* 0x00001802ffff098c */ /* 0x0007e2000a800004 */
[----:B------:R-:W-:Y:S05]  /*36f0*/  BRA `(.L_x_65) ;  /* 0x0000000000147947 */ /* 0x000fea0003800000 */
.L_x_64:
[----:B------:R-:W-:Y:S02]  /*3700*/  MOV R2, 0x3720 ;  /* 0x0000372000027802 */ /* 0x000fe40000000f00 */
[----:B----45:R-:W-:Y:S05]  /*3710*/  CALL.REL.NOINC `($__internal_0_$__cuda_sm10x_tcgen05_guardrail_trap_col_being_dealloced_not_returned_by_alloc) ;  /* 0x00000038002c7944 */ /* 0x030fea0003c00000 */
[----:B------:R-:W-:Y:S05]  /*3720*/  BRA `(.L_x_65) ;  /* 0x0000000000087947 */ /* 0x000fea0003800000 */
.L_x_63:
[----:B------:R-:W-:Y:S02]  /*3730*/  MOV R2, 0x3750 ;  /* 0x0000375000027802 */ /* 0x000fe40000000f00 */
[----:B----45:R-:W-:Y:S05]  /*3740*/  CALL.REL.NOINC `($__internal_2_$__cuda_sm10x_tcgen05_guardrail_trap_unallocated_columns_being_dealloced) ;  /* 0x0000003800387944 */ /* 0x030fea0003c00000 */
.L_x_65:
[----:B------:R-:W-:Y:S01]  /*3750*/  NOP ;  /* 0x0000000000007918 */ /* 0x000fe20000000000 */
[----:B---3--:R-:W-:Y:S05]  /*3760*/  EXIT ;  /* 0x000000000000794d */ /* 0x008fea0003800000 */
.L_x_47:
[----:B------:R-:W-:-:S09]  /*3770*/  UISETP.NE.OR UP2, UPT, UR8, 0x3, !UP2 ;  /* 0x000000030800788c */ /* 0x000fd2000d745670 */
[----:B------:R-:W-:Y:S05]  /*3780*/  BRA.U UP2, `(.L_x_66) ;  /* 0x0000000902c87547 */ /* 0x000fea000b800000 */
[----:B------:R-:W1:Y:S01]  /*3790*/  LDCU.64 UR6, c[0x0][0x888] ;  /* 0x00011100ff0677ac */ /* 0x000e620008000a00 */
[----:B------:R-:W2:Y:S01]  /*37a0*/  LDC R0, c[0x0][0xb30] ;  /* 0x0002cc00ff007b82 */ /* 0x000ea20000000800 */
[----:B------:R-:W-:Y:S01]  /*37b0*/  IMAD.MOV.U32 R30, RZ, RZ, 0x1 ;  /* 0x00000001ff1e7424 */ /* 0x000fe200078e00ff */
[----:B------:R-:W-:Y:S01]  /*37c0*/  CS2R R28, SRZ ;  /* 0x00000000001c7805 */ /* 0x000fe2000001ff00 */
[----:B------:R-:W4:Y:S01]  /*37d0*/  LDCU.64 UR4, c[0x0][0x890] ;  /* 0x00011200ff0477ac */ /* 0x000f220008000a00 */
[----:B------:R-:W-:Y:S01]  /*37e0*/  IMAD.MOV.U32 R25, RZ, RZ, 0x2000 ;  /* 0x00002000ff197424 */ /* 0x000fe200078e00ff */
[----:B------:R-:W-:-:S03]  /*37f0*/  UMOV UR8, 0x400 ;  /* 0x0000040000087882 */ /* 0x000fc60000000000 */
[----:B------:R-:W3:Y:S01]  /*3800*/  LDC R19, c[0x0][0x370] ;  /* 0x0000dc00ff137b82 */ /* 0x000ee20000000800 */
[----:B------:R-:W-:-:S07]  /*3810*/  UPLOP3.LUT UP1, UPT, UPT, UPT, UPT, 0x40, 0x4 ;  /* 0x000000000004789c */ /* 0x000fce0003f2e870 */
[----:B------:R-:W3:Y:S01]  /*3820*/  LDC R2, c[0x0][0xb0c] ;  /* 0x0002c300ff027b82 */ /* 0x000ee20000000800 */
[----:B-1----:R-:W-:Y:S02]  /*3830*/  UISETP.NE.U32.AND UP2, UPT, UR6, URZ, UPT ;  /* 0x000000ff0600728c */ /* 0x002fe4000bf45070 */
[----:B------:R-:W-:Y:S02]  /*3840*/  ULEA UR6, UR37, UR8, 0x18 ;  /* 0x0000000825067291 */ /* 0x000fe4000f8ec0ff */
[----:B------:R-:W-:Y:S02]  /*3850*/  UISETP.NE.AND.EX UP2, UPT, UR7, URZ, UPT, UP2 ;  /* 0x000000ff0700728c */ /* 0x000fe4000bf45320 */
[----:B------:R-:W-:Y:S01]  /*3860*/  UIADD3 UR7, UPT, UPT, UR6, 0x30, URZ ;  /* 0x0000003006077890 */ /* 0x000fe2000fffe0ff */
[----:B------:R-:W1:Y:S01]  /*3870*/  LDC R18, c[0x0][0xb20] ;  /* 0x0002c800ff127b82 */ /* 0x000e620000000800 */
[----:B----4-:R-:W-:Y:S01]  /*3880*/  UISETP.NE.U32.AND UP3, UPT, UR4, URZ, UPT ;  /* 0x000000ff0400728c */ /* 0x010fe2000bf65070 */
[----:B--2---:R-:W-:Y:S01]  /*3890*/  ISETP.NE.AND P1, PT, R0, 0x1, PT ;  /* 0x000000010000780c */ /* 0x004fe20003f25270 */
[----:B------:R-:W-:-:S02]  /*38a0*/  UPRMT UR37, UR37, 0x654, UR7 ;  /* 0x0000065425257896 */ /* 0x000fc40008000007 */
[----:B------:R-:W-:-:S03]  /*38b0*/  UISETP.NE.AND.EX UP3, UPT, UR5, URZ, UPT, UP3 ;  /* 0x000000ff0500728c */ /* 0x000fc6000bf65330 */
[----:B------:R-:W2:Y:S08]  /*38c0*/  LDC.64 R32, c[0x0][0x348] ;  /* 0x0000d200ff207b82 */ /* 0x000eb00000000a00 */
[----:B------:R-:W4:Y:S08]  /*38d0*/  LDC.64 R16, c[0x0][0xb10] ;  /* 0x0002c400ff107b82 */ /* 0x000f300000000a00 */
[----:B------:R-:W1:Y:S08]  /*38e0*/  LDC.64 R6, c[0x0][0xb18] ;  /* 0x0002c600ff067b82 */ /* 0x000e700000000a00 */
[----:B------:R-:W1:Y:S08]  /*38f0*/  LDC.64 R4, c[0x0][0xb28] ;  /* 0x0002ca00ff047b82 */ /* 0x000e700000000a00 */
[----:B---3--:R-:W1:Y:S02]  /*3900*/  LDC R24, c[0x0][0x374] ;  /* 0x0000dd00ff187b82 */ /* 0x008e640000000800 */
.L_x_74:
[C---:B------:R-:W-:Y:S02]  /*3910*/  LEA R0, R29.reuse, UR6, 0x3 ;  /* 0x000000061d007c11 */ /* 0x040fe4000f8e18ff */
[----:B------:R-:W-:Y:S02]  /*3920*/  SHF.L.U32 R3, R28, 0x1f, RZ ;  /* 0x0000001f1c037819 */ /* 0x000fe400000006ff */
[----:B------:R-:W-:Y:S02]  /*3930*/  LEA R20, R29, UR6, 0x4 ;  /* 0x000000061d147c11 */ /* 0x000fe4000f8e20ff */
[----:B---3--:R-:W3:Y:S02]  /*3940*/  SYNCS.PHASECHK.TRANS64.TRYWAIT P0, [R0+URZ+0x50], R3 ;  /* 0x00005003000075a7 */ /* 0x008ee400080011ff */
[----:B---3--:R-:W-:Y:S05]  /*3950*/  @!P0 BRA `(.L_x_67) ;  /* 0x0000003400188947 */ /* 0x008fea0003800000 */
.L_x_119:
[----:B------:R-:W-:Y:S01]  /*3960*/  ISETP.GE.AND P0, PT, R72, 0x1, PT ;  /* 0x000000014800780c */ /* 0x000fe20003f06270 */
[----:B------:R-:W1:Y:S01]  /*3970*/  LDS.128 R20, [R20+0xe0] ;  /* 0x0000e00014147984 */ /* 0x000e620000000c00 */
[----:B------:R-:W-:Y:S01]  /*3980*/  ISETP.NE.U32.AND P4, PT, RZ, UR4, PT ;  /* 0x00000004ff007c0c */ /* 0x000fe2000bf85070 */
[----:B---3--:R-:W-:Y:S01]  /*3990*/  VIADD R0, R0, 0x60 ;  /* 0x0000006000007836 */ /* 0x008fe20000000000 */
[----:B------:R-:W-:Y:S02]  /*39a0*/  SHF.L.U32 R26, R30, 0x1f, RZ ;  /* 0x0000001f1e1a7819 */ /* 0x000fe400000006ff */
[----:B------:R-:W-:Y:S02]  /*39b0*/  ISETP.NE.AND.EX P4, PT, RZ, UR5, PT, P4 ;  /* 0x00000005ff007c0c */ /* 0x000fe4000bf85340 */
[----:B------:R-:W-:Y:S01]  /*39c0*/  PRMT R0, RZ, 0x654, R0 ;  /* 0x00000654ff007816 */ /* 0x000fe20000000000 */
[----:B------:R-:W-:Y:S01]  /*39d0*/  @!PT LDS RZ, [RZ] ;  /* 0x00000000fffff984 */ /* 0x000fe20000000800 */
[----:B------:R-:W-:Y:S01]  /*39e0*/  @!PT LDS RZ, [RZ] ;  /* 0x00000000fffff984 */ /* 0x000fe20000000800 */
[----:B------:R-:W-:Y:S01]  /*39f0*/  @!PT LDS RZ, [RZ] ;  /* 0x00000000fffff984 */ /* 0x000fe20000000800 */
[----:B------:R-:W-:Y:S01]  /*3a00*/  @!PT LDS RZ, [RZ] ;  /* 0x00000000fffff984 */ /* 0x000fe20000000800 */
[----:B------:R3:W-:Y:S06]  /*3a10*/  MEMBAR.ALL.CTA ;  /* 0x0000000000007992 */ /* 0x0007ec0000008000 */
[----:B---3--:R-:W3:Y:S02]  /*3a20*/  FENCE.VIEW.ASYNC.S ;  /* 0x00000000000073c6 */ /* 0x008ee40000000000 */
[----:B---3--:R3:W-:Y:S01]  /*3a30*/  SYNCS.ARRIVE.TRANS64.RED.A1T0 RZ, [R0+URZ], RZ ;  /* 0x000000ff00ff79a7 */ /* 0x0087e200081004ff */
[----:B-1----:R-:W-:Y:S11]  /*3a40*/  LOP3.LUT P3, RZ, R22, 0x1, RZ, 0xc0, !PT ;  /* 0x0000000116ff7812 */ /* 0x002ff6000786c0ff */
[----:B------:R-:W-:Y:S02]  /*3a50*/  @!UPT UIADD3 URZ, UPT, UPT, URZ, URZ, URZ ;  /* 0x000000fffffff290 */ /* 0x000fe4000fffe0ff */
[----:B------:R-:W-:Y:S02]  /*3a60*/  @P3 MOV R13, R20 ;  /* 0x00000014000d3202 */ /* 0x000fe40000000f00 */
[----:B------:R-:W-:Y:S01]  /*3a70*/  @P3 LOP3.LUT R8, R21, 0xffff, RZ, 0xc0, !PT ;  /* 0x0000ffff15083812 */ /* 0x000fe200078ec0ff */
[----:B---3--:R-:W-:Y:S06]  /*3a80*/  @!P0 BRA `(.L_x_68) ;  /* 0x0000000000a48947 */ /* 0x008fec0003800000 */
[----:B------:R-:W-:Y:S01]  /*3a90*/  IMAD.HI.U32 R31, R24, R7, RZ ;  /* 0x00000007181f7227 */ /* 0x000fe200078e00ff */
[----:B------:R-:W-:Y:S02]  /*3aa0*/  ISETP.NE.AND P0, PT, R6, 0x1, PT ;  /* 0x000000010600780c */ /* 0x000fe40003f05270 */
[----:B------:R-:W-:Y:S01]  /*3ab0*/  ISETP.NE.AND P2, PT, R72, 0x1, PT ;  /* 0x000000014800780c */ /* 0x000fe20003f45270 */
[----:B----4-:R-:W-:Y:S01]  /*3ac0*/  IMAD.HI.U32 R34, R19, R16, RZ ;  /* 0x0000001013227227 */ /* 0x010fe200078e00ff */
[----:B------:R-:W-:Y:S02]  /*3ad0*/  SHF.R.U32.HI R31, RZ, R18, R31 ;  /* 0x00000012ff1f7219 */ /* 0x000fe4000001161f */
[----:B------:R-:W-:Y:S01]  /*3ae0*/  ISETP.NE.AND P5, PT, R2, 0x1, PT ;  /* 0x000000010200780c */ /* 0x000fe20003fa5270 */
[----:B------:R-:W-:Y:S01]  /*3af0*/  IMAD.HI.U32 R36, R13, R16, RZ ;  /* 0x000000100d247227 */ /* 0x000fe200078e00ff */
[----:B------:R-:W-:Y:S02]  /*3b00*/  SHF.R.U32.HI R34, RZ, R17, R34 ;  /* 0x00000011ff227219 */ /* 0x000fe40000011622 */
[----:B------:R-:W-:Y:S01]  /*3b10*/  SEL R3, R24, R31, !P0 ;  /* 0x0000001f18037207 */ /* 0x000fe20004000000 */
[C---:B------:R-:W-:Y:S01]  /*3b20*/  IMAD.HI.U32 R31, R8.reuse, R7, RZ ;  /* 0x00000007081f7227 */ /* 0x040fe200078e00ff */
[----:B------:R-:W-:Y:S02]  /*3b30*/  SEL R11, R19, R34, !P5 ;  /* 0x00000022130b7207 */ /* 0x000fe40006800000 */
[----:B------:R-:W-:Y:S01]  /*3b40*/  SHF.R.U32.HI R36, RZ, R17, R36 ;  /* 0x00000011ff247219 */ /* 0x000fe20000011624 */
[----:B------:R-:W-:Y:S01]  /*3b50*/  IMAD.HI.U32 R38, R3, R4, RZ ;  /* 0x0000000403267227 */ /* 0x000fe200078e00ff */
[----:B------:R-:W-:Y:S03]  /*3b60*/  SHF.R.U32.HI R31, RZ, R18, R31 ;  /* 0x00000012ff1f7219 */ /* 0x000fe6000001161f */
[----:B------:R-:W-:Y:S01]  /*3b70*/  IMAD.HI.U32 R34, R11, R4, RZ ;  /* 0x000000040b227227 */ /* 0x000fe200078e00ff */
[----:B------:R-:W-:Y:S02]  /*3b80*/  @P2 SHF.R.U32.HI R3, RZ, R5, R38 ;  /* 0x00000005ff032219 */ /* 0x000fe40000011626 */
[----:B------:R-:W-:Y:S02]  /*3b90*/  SEL R9, R8, R31, !P0 ;  /* 0x0000001f08097207 */ /* 0x000fe40004000000 */
[----:B------:R-:W-:Y:S01]  /*3ba0*/  @P2 SHF.R.U32.HI R11, RZ, R5, R34 ;  /* 0x00000005ff0b2219 */ /* 0x000fe20000011622 */
[C---:B------:R-:W-:Y:S01]  /*3bb0*/  IMAD R10, R72.reuse, R3, RZ ;  /* 0x00000003480a7224 */ /* 0x040fe200078e02ff */
[----:B------:R-:W-:Y:S01]  /*3bc0*/  SEL R3, R13, R36, !P5 ;  /* 0x000000240d037207 */ /* 0x000fe20006800000 */
[C---:B------:R-:W-:Y:S03]  /*3bd0*/  IMAD.HI.U32 R14, R9.reuse, R4, RZ ;  /* 0x00000004090e7227 */ /* 0x040fe600078e00ff */
[----:B------:R-:W-:Y:S01]  /*3be0*/  ISETP.GE.AND P0, PT, R9, R10, PT ;  /* 0x0000000a0900720c */ /* 0x000fe20003f06270 */
[C---:B------:R-:W-:Y:S01]  /*3bf0*/  IMAD R12, R72.reuse, R11, RZ ;  /* 0x0000000b480c7224 */ /* 0x040fe200078e02ff */
[-C--:B------:R-:W-:Y:S04]  /*3c00*/  SHF.R.U32.HI R14, RZ, R5.reuse, R14 ;  /* 0x00000005ff0e7219 */ /* 0x080fe8000001160e */
[----:B------:R-:W-:Y:S02]  /*3c10*/  ISETP.GE.OR P0, PT, R3, R12, P0 ;  /* 0x0000000c0300720c */ /* 0x000fe40000706670 */
[----:B------:R-:W-:Y:S05]  /*3c20*/  SEL R15, R9, R14, !P2 ;  /* 0x0000000e090f7207 */ /* 0x000fea0005000000 */
[----:B------:R-:W-:Y:S04]  /*3c30*/  IMAD.MOV R14, RZ, RZ, -R15 ;  /* 0x000000ffff0e7224 */ /* 0x000fe800078e0a0f */
[----:B------:R-:W-:Y:S02]  /*3c40*/  IMAD R14, R72, R14, R9 ;  /* 0x0000000e480e7224 */ /* 0x000fe400078e0209 */
[C---:B------:R-:W-:Y:S05]  /*3c50*/  @!P0 IMAD.HI.U32 R10, R3.reuse, R4, RZ ;  /* 0x00000004030a8227 */ /* 0x040fea00078e00ff */
[----:B------:R-:W-:Y:S04]  /*3c60*/  @!P0 SHF.R.U32.HI R10, RZ, R5, R10 ;  /* 0x00000005ff0a8219 */ /* 0x000fe8000001160a */
[----:B------:R-:W-:Y:S01]  /*3c70*/  @!P0 SEL R0, R3, R10, !P2 ;  /* 0x0000000a03008207 */ /* 0x000fe20005000000 */
[----:B------:R-:W-:Y:S03]  /*3c80*/  IMAD.MOV R10, RZ, RZ, -R3 ;  /* 0x000000ffff0a7224 */ /* 0x000fe600078e0a03 */
[----:B------:R-:W-:Y:S01]  /*3c90*/  @!P0 IADD3 R15, PT, PT, R15, -R0, RZ ;  /* 0x800000000f0f8210 */ /* 0x000fe20007ffe0ff */
[----:B------:R-:W-:Y:S01]  /*3ca0*/  @!P0 IMAD R0, R11, R14, R0 ;  /* 0x0000000e0b008224 */ /* 0x000fe200078e0200 */
[----:B------:R-:W-:Y:S01]  /*3cb0*/  IADD3 R11, PT, PT, -R9, RZ, RZ ;  /* 0x000000ff090b7210 */ /* 0x000fe20007ffe1ff */
[----:B------:R-:W-:Y:S02]  /*3cc0*/  IMAD R13, R2, R10, R13 ;  /* 0x0000000a020d7224 */ /* 0x000fe400078e020d */
[----:B------:R-:W-:Y:S02]  /*3cd0*/  @!P0 IMAD R9, R15, R72, R3 ;  /* 0x000000480f098224 */ /* 0x000fe400078e0203 */
[----:B------:R-:W-:Y:S02]  /*3ce0*/  @!P0 IMAD.MOV.U32 R3, RZ, RZ, R0 ;  /* 0x000000ffff038224 */ /* 0x000fe400078e0000 */
[----:B------:R-:W-:Y:S02]  /*3cf0*/  IMAD R8, R6, R11, R8 ;  /* 0x0000000b06087224 */ /* 0x000fe400078e0208 */
[----:B------:R-:W-:Y:S02]  /*3d00*/  IMAD R13, R3, R2, R13 ;  /* 0x00000002030d7224 */ /* 0x000fe400078e020d */
[----:B------:R-:W-:Y:S02]  /*3d10*/  IMAD R8, R9, R6, R8 ;  /* 0x0000000609087224 */ /* 0x000fe400078e0208 */
.L_x_68:
[----:B------:R-:W-:Y:S05]  /*3d20*/  BRA.U UP1, `(.L_x_69) ;  /* 0x0000000101107547 */ /* 0x000fea000b800000 */
[----:B------:R-:W-:Y:S04]  /*3d30*/  MOV R0, UR13 ;  /* 0x0000000d00007c02 */ /* 0x000fe80008000f00 */
[----:B------:R-:W-:Y:S04]  /*3d40*/  SHF.L.U32 R3, R0, 0x1f, RZ ;  /* 0x0000001f00037819 */ /* 0x000fe800000006ff */
[----:B------:R-:W1:Y:S02]  /*3d50*/  SYNCS.PHASECHK.TRANS64.TRYWAIT P0, [UR6+0x48], R3 ;  /* 0x00004803ff0075a7 */ /* 0x000e640008001106 */
[----:B-1----:R-:W-:Y:S05]  /*3d60*/  @!P0 BRA `(.L_x_70) ;  /* 0x0000003000288947 */ /* 0x002fea0003800000 */
.L_x_69:
[----:B------:R-:W-:Y:S05]  /*3d70*/  BRA.U !UP3, `(.L_x_71) ;  /* 0x000000010b347547 */ /* 0x000fea000b800000 */
[----:B------:R-:W-:Y:S01]  /*3d80*/  UPLOP3.LUT UP0, UPT, UPT, UPT, UP2, 0x80, 0x8 ;  /* 0x000000000008789c */ /* 0x000fe20003f0f020 */
[----:B-1----:R-:W-:Y:S02]  /*3d90*/  HFMA2 R0, -RZ, RZ, 0, 5.9604644775390625e-08 ;  /* 0x00000001ff007431 */ /* 0x002fe400000001ff */
[----:B------:R-:W-:Y:S03]  /*3da0*/  IMAD.MOV.U32 R164, RZ, RZ, 0x1 ;  /* 0x00000001ffa47424 */ /* 0x000fe600078e00ff */
[----:B------:R-:W-:Y:S05]  /*3db0*/  PLOP3.LUT P0, PT, PT, PT, UP0, 0x80, 0x8 ;  /* 0x000000000008781c */ /* 0x000fea0003f0f008 */
[----:B------:R-:W1:Y:S01]  /*3dc0*/  @UP0 LDCU.64 UR8, c[0x0][0x888] ;  /* 0x00011100ff0807ac */ /* 0x000e620008000a00 */
[----:B------:R-:W-:Y:S07]  /*3dd0*/  @UP0 UIMAD UR7, UR36, UR4, URZ ;  /* 0x00000004240702a4 */ /* 0x000fee000f8e02ff */
[----:B------:R-:W-:Y:S01]  /*3de0*/  @!P0 PRMT R164, R0, 0x7610, R164 ;  /* 0x0000761000a48816 */ /* 0x000fe200000000a4 */
[----:B-1----:R-:W-:Y:S03]  /*3df0*/  @UP0 UIMAD.WIDE UR8, UR7, 0x4, UR8 ;  /* 0x00000004070808a5 */ /* 0x002fe6000f8e0208 */
[----:B------:R-:W1:Y:S03]  /*3e00*/  @!UP0 LDCU UR7, c[0x0][0x880] ;  /* 0x00011000ff0787ac */ /* 0x000e660008000800 */
[----:B------:R-:W-:Y:S01]  /*3e10*/  IMAD.U32 R10, RZ, RZ, UR8 ;  /* 0x00000008ff0a7e24 */ /* 0x000fe2000f8e00ff */
[----:B------:R-:W-:Y:S05]  /*3e20*/  MOV R11, UR9 ;  /* 0x00000009000b7c02 */ /* 0x000fea0008000f00 */
[----:B-----5:R3:W5:Y:S02]  /*3e30*/  @P0 LDG.E R81, desc[UR40][R10.64] ;  /* 0x000000280a510981 */ /* 0x020764000c1e1900 */
[----:B-1-3--:R-:W-:Y:S07]  /*3e40*/  @!P0 IMAD.U32 R81, RZ, RZ, UR7 ;  /* 0x00000007ff518e24 */ /* 0x00afee000f8e00ff */
.L_x_71:
[----:B-----5:R-:W-:Y:S01]  /*3e50*/  @!P4 FSETP.EQ.AND P5, PT, R81, RZ, PT ;  /* 0x000000ff5100c20b */ /* 0x020fe20003fa2000 */
[----:B------:R-:W-:Y:S01]  /*3e60*/  @!UPT UIADD3 URZ, UPT, UPT, URZ, URZ, URZ ;  /* 0x000000fffffff290 */ /* 0x000fe2000fffe0ff */
[----:B------:R-:W-:Y:S11]  /*3e70*/  @!P4 BRA `(.L_x_72) ;  /* 0x000000000014c947 */ /* 0x000ff60003800000 */
[----:B------:R-:W-:Y:S02]  /*3e80*/  LOP3.LUT P0, RZ, R164, 0xff, RZ, 0xc0, !PT ;  /* 0x000000ffa4ff7812 */ /* 0x000fe4000780c0ff */
[----:B------:R-:W-:Y:S04]  /*3e90*/  PLOP3.LUT P5, PT, PT, PT, UP0, 0x80, 0x8 ;  /* 0x000000000008781c */ /* 0x000fe80003faf008 */
[----:B------:R-:W-:Y:S07]  /*3ea0*/  PLOP3.LUT P5, PT, P5, PT, PT, 0x8, 0x80 ;  /* 0x000000000080781c */ /* 0x000fee0002fae170 */
[----:B------:R-:W-:Y:S11]  /*3eb0*/  @P0 FSETP.EQ.AND P5, PT, R81, RZ, PT ;  /* 0x000000ff5100020b */ /* 0x000ff60003fa2000 */
[----:B------:R-:W-:Y:S02]  /*3ec0*/  @!UPT UIADD3 URZ, UPT, UPT, URZ, URZ, URZ ;  /* 0x000000fffffff290 */ /* 0x000fe4000fffe0ff */
.L_x_72:
[----:B------:R-:W3:Y:S01]  /*3ed0*/  SYNCS.PHASECHK.TRANS64.TRYWAIT P4, [UR6+0x38], R26 ;  /* 0x0000381aff0075a7 */ /* 0x000ee20008081106 */
[----:B------:R-:W-:Y:S01]  /*3ee0*/  @P3 SHF.R.U32.HI R27, RZ, 0x10, R21 ;  /* 0x00000010ff1b3819 */ /* 0x000fe20000011615 */
[----:B------:R-:W-:Y:S01]  /*3ef0*/  VIADD R29, R29, 0x1 ;  /* 0x000000011d1d7836 */ /* 0x000fe20000000000 */
[----:B------:R-:W5:Y:S08]  /*3f00*/  LDC.64 R14, c[0x0][0xb10] ;  /* 0x0002c400ff0e7b82 */ /* 0x000f700000000a00 */
[----:B------:R-:W2:Y:S08]  /*3f10*/  LDC.64 R10, c[0x0][0xb18] ;  /* 0x0002c600ff0a7b82 */ /* 0x000eb00000000a00 */
[----:B-1----:R-:W1:Y:S08]  /*3f20*/  @!P1 LDC R0, c[0x0][0xb20] ;  /* 0x0002c800ff009b82 */ /* 0x002e700000000800 */
[----:B------:R-:W4:Y:S01]  /*3f30*/  @!P1 LDC R3, c[0x0][0xb0c] ;  /* 0x0002c300ff039b82 */ /* 0x000f220000000800 */
[----:B-----5:R-:W-:Y:S05]  /*3f40*/  @!P1 IMAD.HI.U32 R14, R13, R14, RZ ;  /* 0x0000000e0d0e9227 */ /* 0x020fea00078e00ff */
[----:B------:R-:W-:Y:S01]  /*3f50*/  @!P1 SHF.R.U32.HI R14, RZ, R15, R14 ;  /* 0x0000000fff0e9219 */ /* 0x000fe2000001160e */
[----:B--2---:R-:W-:Y:S01]  /*3f60*/  @!P1 IMAD.HI.U32 R11, R8, R11, RZ ;  /* 0x0000000b080b9227 */ /* 0x004fe200078e00ff */
[----:B------:R-:W-:Y:S04]  /*3f70*/  @!P1 ISETP.NE.AND P0, PT, R10, 0x1, PT ;  /* 0x000000010a00980c */ /* 0x000fe80003f05270 */
[----:B-1----:R-:W-:Y:S02]  /*3f80*/  @!P1 SHF.R.U32.HI R9, RZ, R0, R11 ;  /* 0x00000000ff099219 */ /* 0x002fe4000001160b */
[----:B----4-:R-:W-:Y:S02]  /*3f90*/  @!P1 ISETP.NE.AND P2, PT, R3, 0x1, PT ;  /* 0x000000010300980c */ /* 0x010fe40003f45270 */
[----:B------:R-:W-:Y:S02]  /*3fa0*/  @!P1 SEL R9, R8, R9, !P0 ;  /* 0x0000000908099207 */ /* 0x000fe40004000000 */
[----:B------:R-:W-:Y:S02]  /*3fb0*/  ELECT P0, URZ, PT ;  /* 0x0000000000ff782f */ /* 0x000fe40003800000 */
[----:B------:R-:W-:Y:S05]  /*3fc0*/  @!P1 SEL R14, R13, R14, !P2 ;  /* 0x0000000e0d0e9207 */ /* 0x000fea0005000000 */
[----:B------:R-:W-:Y:S02]  /*3fd0*/  @!P1 IMAD.IADD R0, R9, 0x1, -R14 ;  /* 0x0000000109009824 */ /* 0x000fe400078e0a0e */
[----:B------:R-:W-:Y:S02]  /*3fe0*/  @!P1 IMAD.IADD R9, R14, 0x1, -R9 ;  /* 0x000000010e099824 */ /* 0x000fe400078e0a09 */
[----:B------:R-:W-:Y:S02]  /*3ff0*/  @!P1 IMAD R13, R0, R3, R13 ;  /* 0x00000003000d9224 */ /* 0x000fe400078e020d */
[----:B------:R-:W-:Y:S01]  /*4000*/  @!P1 IMAD R8, R9, R10, R8 ;  /* 0x0000000a09089224 */ /* 0x000fe200078e0208 */
[----:B---3--:R-:W-:Y:S06]  /*4010*/  @!P4 BRA `(.L_x_73) ;  /* 0x0000002c0094c947 */ /* 0x008fec0003800000 */
.L_x_122:
[----:B------:R-:W-:Y:S01]  /*4020*/  PLOP3.LUT P5, PT, P5, P0, PT, 0xf2, 0x2f ;  /* 0x00000000002f781c */ /* 0x000fe20002fa1e72 */
[----:B------:R-:W-:Y:S01]  /*4030*/  UMOV UR14, 0x0 ;  /* 0x00000000000e7882 */ /* 0x000fe20000000000 */
[----:B------:R-:W-:Y:S01]  /*4040*/  LOP3.LUT R30, R30, 0x1, RZ, 0x3c, !PT ;  /* 0x000000011e1e7812 */ /* 0x000fe200078e3cff */
[----:B------:R-:W-:Y:S01]  /*4050*/  UMOV UR15, 0x10000000 ;  /* 0x10000000000f7882 */ /* 0x000fe20000000000 */
[----:B------:R-:W-:Y:S01]  /*4060*/  UMOV UR12, UR36 ;  /* 0x00000024000c7c82 */ /* 0x000fe20008000000 */
[----:B------:R-:W-:Y:S08]  /*4070*/  @P3 R2UR UR36, R27 ;  /* 0x000000001b2432ca */ /* 0x000ff000000e0000 */
[----:B-1----:R-:W-:Y:S01]  /*4080*/  @!P5 IADD3 R3, P0, PT, R32, 0x580, RZ ;  /* 0x000005802003d810 */ /* 0x002fe20007f1e0ff */
[----:B------:R-:W-:Y:S01]  /*4090*/  @!P5 IMAD.SHL.U32 R155, R155, 0x40, RZ ;  /* 0x000000409b9bd824 */ /* 0x000fe200078e00ff */
[----:B------:R-:W-:Y:S01]  /*40a0*/  VOTEU.ALL UP1, P5 ;  /* 0x0000000000ff7886 */ /* 0x000fe20002820000 */
[----:B------:R-:W-:Y:S01]  /*40b0*/  @!P5 IMAD.SHL.U32 R165, R165, 0x80, RZ ;  /* 0x00000080a5a5d824 */ /* 0x000fe200078e00ff */
[----:B------:R-:W-:Y:S01]  /*40c0*/  @!P5 R2UR UR8, R3 ;  /* 0x000000000308d2ca */ /* 0x000fe200000e0000 */
[----:B------:R-:W-:Y:S01]  /*40d0*/  @!P5 IMAD.X R0, RZ, RZ, R33, P0 ;  /* 0x000000ffff00d224 */ /* 0x000fe200000e0621 */
[----:B------:R-:W-:Y:S01]  /*40e0*/  @!P5 R2UR UR10, R155 ;  /* 0x000000009b0ad2ca */ /* 0x000fe200000e0000 */
[----:B------:R-:W-:Y:S01]  /*40f0*/  @!UP1 UIADD3 UR9, UPT, UPT, UR6, 0x30, URZ ;  /* 0x0000003006099890 */ /* 0x000fe2000fffe0ff */
[----:B------:R-:W-:Y:S01]  /*4100*/  @!P5 R2UR UR11, R165 ;  /* 0x00000000a50bd2ca */ /* 0x000fe200000e0000 */
[----:B------:R-:W-:Y:S01]  /*4110*/  IMAD.IADD R155, R8, 0x1, R143 ;  /* 0x00000001089b7824 */ /* 0x000fe200078e028f */
[----:B------:R-:W-:Y:S01]  /*4120*/  @!P5 R2UR UR7, R0 ;  /* 0x000000000007d2ca */ /* 0x000fe200000e0000 */
[----:B------:R-:W-:Y:S01]  /*4130*/  IMAD.IADD R165, R13, 0x1, R154 ;  /* 0x000000010da57824 */ /* 0x000fe200078e029a */
[C---:B------:R-:W-:Y:S04]  /*4140*/  ISETP.NE.AND P0, PT, R29.reuse, 0x2, PT ;  /* 0x000000021d00780c */ /* 0x040fe80003f05270 */
[----:B------:R-:W-:Y:S01]  /*4150*/  SEL R3, RZ, 0x1, P0 ;  /* 0x00000001ff037807 */ /* 0x000fe20000000000 */
[----:B------:R-:W-:Y:S01]  /*4160*/  IMAD.U32 R10, RZ, RZ, UR8 ;  /* 0x00000008ff0a7e24 */ /* 0x000fe2000f8e00ff */
[----:B------:R-:W-:Y:S01]  /*4170*/  @!UP1 UIADD3 UR8, UPT, UPT, UR6, 0x200, URZ ;  /* 0x0000020006089890 */ /* 0x000fe2000fffe0ff */
[----:B------:R-:W-:Y:S01]  /*4180*/  SEL R29, R29, RZ, P0 ;  /* 0x000000ff1d1d7207 */ /* 0x000fe20000000000 */
[----:B------:R-:W-:Y:S01]  /*4190*/  VOTEU.ALL UP1, P5 ;  /* 0x0000000000ff7886 */ /* 0x000fe20002820000 */
[----:B------:R-:W-:Y:S02]  /*41a0*/  LOP3.LUT R28, R28, R3, RZ, 0x3c, !PT ;  /* 0x000000031c1c7212 */ /* 0x000fe400078e3cff */
[----:B------:R-:W-:Y:S01]  /*41b0*/  IMAD.U32 R11, RZ, RZ, UR7 ;  /* 0x00000007ff0b7e24 */ /* 0x000fe2000f8e00ff */
[----:B------:R-:W-:Y:S04]  /*41c0*/  @!P5 R2UR UR16, R10 ;  /* 0x000000000a10d2ca */ /* 0x000fe800000e0000 */
[----:B------:R-:W-:Y:S11]  /*41d0*/  @!P5 R2UR UR17, R11 ;  /* 0x000000000b11d2ca */ /* 0x000ff600000e0000 */
[----:B------:R-:W-:Y:S02]  /*41e0*/  @!UPT UIADD3 URZ, UPT, UPT, URZ, URZ, URZ ;  /* 0x000000fffffff290 */ /* 0x000fe4000fffe0ff */
[----:B------:R3:W-:Y:S01]  /*41f0*/  @!UP1 UTMALDG.3D [UR8], [UR16], desc[UR14] ;  /* 0x00000e08100095b4 */ /* 0x0007e20008011000 */
[----:B------:R3:W-:Y:S01]  /*4200*/  @!P5 SYNCS.ARRIVE.TRANS64.RED.A0TR RZ, [UR6+0x30], R25 ;  /* 0x00003019ffffd9a7 */ /* 0x0007e20008300406 */
[----:B------:R-:W-:Y:S01]  /*4210*/  UPLOP3.LUT UP1, UPT, UPT, UPT, UPT, 0x80, 0x8 ;  /* 0x000000000008789c */ /* 0x000fe20003f2f070 */
[----:B------:R-:W-:Y:S01]  /*4220*/  SYNCS.ARRIVE.TRANS64.RED.A1T0 RZ, [UR37], RZ ;  /* 0x000000ffffff79a7 */ /* 0x000fe20008100425 */
[----:B------:R-:W-:Y:S09]  /*4230*/  @P3 BRA `(.L_x_74) ;  /* 0xfffffff400b43947 */ /* 0x000ff2000383ffff */
[----:B------:R-:W-:Y:S07]  /*4240*/  MOV R0, UR6 ;  /* 0x0000000600007c02 */ /* 0x000fee0008000f00 */
.L_x_75:
[----:B-1----:R-:W-:-:S04]  /*4250*/  SHF.L.U32 R3, R30, 0x1f, RZ ;  /* 0x0000001f1e037819 */ /* 0x002fc800000006ff */
[----:B------:R1:W2:Y:S03]  /*4260*/  SYNCS.PHASECHK.TRANS64.TRYWAIT P0, [R0+URZ+0x38], R3 ;  /* 0x00003803000075a7 */ /* 0x0002a600080011ff */
[----:B--2---:R-:W-:Y:S05]  /*4270*/  @!P0 NANOSLEEP.SYNCS 0x989680 ;  /* 0x009896800000895d */ /* 0x004fea0003900000 */
[----:B------:R-:W2:Y:S02]  /*4280*/  @!P0 SYNCS.PHASECHK.TRANS64 P0, [R0+URZ+0x38], R3 ;  /* 0x00003803000085a7 */ /* 0x000ea400080010ff */
[----:B--23--:R-:W-:Y:S05]  /*4290*/  @P0 EXIT ;  /* 0x000000000000094d */ /* 0x00cfea0003800000 */
[----:B------:R-:W-:Y:S05]  /*42a0*/  BRA `(.L_x_75) ;  /* 0xfffffffc00e87947 */ /* 0x000fea000383ffff */
.L_x_66:
[----:B------:R-:W-:-:S06]  /*42b0*/  UISETP.GE.AND UP1, UPT, UR8, 0x4, UPT ;  /* 0x000000040800788c */ /* 0x000fcc000bf26270 */
[----:B------:R-:W-:-:S13]  /*42c0*/  PLOP3.LUT P0, PT, PT, PT, UP1, 0x80, 0x8 ;  /* 0x000000000008781c */ /* 0x000fda0003f0f018 */
[----:B------:R-:W-:Y:S05]  /*42d0*/  @!P0 EXIT ;  /* 0x000000000000894d */ /* 0x000fea0003800000 */
[----:B------:R-:W-:Y:S01]  /*42e0*/  BAR.SYNC.DEFER_BLOCKING 0x6, 0xa0 ;  /* 0x0182800000007b1d */ /* 0x000fe20000010000 */
[C---:B------:R-:W-:Y:S02]  /*42f0*/  IMAD.SHL.U32 R3, R166.reuse, 0x40, RZ ;  /* 0x00000040a6037824 */ /* 0x040fe400078e00ff */
[----:B------:R-:W-:Y:S02]  /*4300*/  HFMA2 R76, -RZ, RZ, 0, 0 ;  /* 0x00000000ff4c7431 */ /* 0x000fe400000001ff */
[C---:B------:R-:W-:Y:S01]  /*4310*/  IMAD.SHL.U32 R168, R166.reuse, 0x8, RZ ;  /* 0x00000008a6a87824 */ /* 0x040fe200078e00ff */
[----:B------:R-:W-:Y:S01]  /*4320*/  CS2R R174, SRZ ;  /* 0x0000000000ae7805 */ /* 0x000fe2000001ff00 */
[----:B------:R-:W-:Y:S01]  /*4330*/  IMAD.U32 R79, R166, 0x10000, RZ ;  /* 0x00010000a64f7824 */ /* 0x000fe200078e00ff */
[----:B------:R-:W-:Y:S01]  /*4340*/  UMOV UR43, 0x400 ;  /* 0x00000400002b7882 */ /* 0x000fe20000000000 */
[----:B------:R-:W-:Y:S01]  /*4350*/  LOP3.LUT R5, R3, 0x180, RZ, 0xc0, !PT ;  /* 0x0000018003057812 */ /* 0x000fe200078ec0ff */
[----:B------:R-:W-:Y:S01]  /*4360*/  ULEA UR43, UR37, UR43, 0x18 ;  /* 0x0000002b252b7291 */ /* 0x000fe2000f8ec0ff */
[----:B------:R-:W1:Y:S01]  /*4370*/  LDC R167, c[0x0][0x370] ;  /* 0x0000dc00ffa77b82 */ /* 0x000e620000000800 */
[----:B------:R-:W-:Y:S01]  /*4380*/  LOP3.LUT R79, R79, 0x600000, RZ, 0xc0, !PT ;  /* 0x006000004f4f7812 */ /* 0x000fe200078ec0ff */
[----:B------:R-:W-:Y:S01]  /*4390*/  IMAD.MOV.U32 R181, RZ, RZ, RZ ;  /* 0x000000ffffb57224 */ /* 0x000fe200078e00ff */
[----:B------:R-:W-:Y:S01]  /*43a0*/  LOP3.LUT R168, R5, 0x30, R168, 0xf8, !PT ;  /* 0x0000003005a87812 */ /* 0x000fe200078ef8a8 */
[----:B------:R-:W-:Y:S01]  /*43b0*/  UIADD3 UR4, UPT, UPT, UR43, 0x2200, URZ ;  /* 0x000022002b047890 */ /* 0x000fe2000fffe0ff */
[----:B------:R-:W-:Y:S01]  /*43c0*/  IMAD.MOV.U32 R173, RZ, RZ, RZ ;  /* 0x000000ffffad7224 */ /* 0x000fe200078e00ff */
[----:B------:R-:W2:Y:S01]  /*43d0*/  LDCU.64 UR46, c[0x0][0x348] ;  /* 0x00006900ff2e77ac */ /* 0x000ea20008000a00 */
[----:B------:R-:W-:Y:S01]  /*43e0*/  LOP3.LUT R168, R168, 0x1e40, R3, 0xf8, !PT ;  /* 0x00001e40a8a87812 */ /* 0x000fe200078ef803 */
[----:B------:R-:W4:Y:S01]  /*43f0*/  LDC R74, c[0x0][0xb0c] ;  /* 0x0002c300ff4a7b82 */ /* 0x000f220000000800 */
[----:B------:R-:W-:Y:S01]  /*4400*/  IMAD.SHL.U32 R3, R166, 0x10, RZ ;  /* 0x00000010a6037824 */ /* 0x000fe200078e00ff */
[----:B------:R-:W-:Y:S01]  /*4410*/  MOV R179, UR4 ;  /* 0x0000000400b37c02 */ /* 0x000fe20008000f00 */
[----:B------:R-:W1:Y:S03]  /*4420*/  LDCU.64 UR38, c[0x0][0x888] ;  /* 0x00011100ff2677ac */ /* 0x000e660008000a00 */
[C---:B------:R-:W-:Y:S01]  /*4430*/  LOP3.LUT R5, R3.reuse, 0x20, RZ, 0xc0, !PT ;  /* 0x0000002003057812 */ /* 0x040fe200078ec0ff */
[----:B------:R-:W3:Y:S01]  /*4440*/  LDS R0, [UR43+0x100] ;  /* 0x0001002bff007984 */ /* 0x000ee20008000800 */
[----:B------:R-:W1:Y:S01]  /*4450*/  LDC R170, c[0x0][0xb20] ;  /* 0x0002c800ffaa7b82 */ /* 0x000e620000000800 */
[----:B------:R-:W-:Y:S01]  /*4460*/  LOP3.LUT R3, R3, 0x40, RZ, 0xc0, !PT ;  /* 0x0000004003037812 */ /* 0x000fe200078ec0ff */
[----:B------:R-:W-:-:S06]  /*4470*/  UIADD3 UR42, UPT, UPT, UR43, 0x200, URZ ;  /* 0x000002002b2a7890 */ /* 0x000fcc000fffe0ff */
[----:B------:R-:W1:Y:S08]  /*4480*/  LDC R73, c[0x0][0xb30] ;  /* 0x0002cc00ff497b82 */ /* 0x000e700000000800 */
[----:B------:R-:W1:Y:S08]  /*4490*/  LDC.64 R152, c[0x0][0xb10] ;  /* 0x0002c400ff987b82 */ /* 0x000e700000000a00 */
[----:B------:R-:W1:Y:S08]  /*44a0*/  LDC.64 R70, c[0x0][0xb18] ;  /* 0x0002c600ff467b82 */ /* 0x000e700000000a00 */
[----:B------:R-:W1:Y:S01]  /*44b0*/  LDC.64 R148, c[0x0][0x888] ;  /* 0x00022200ff947b82 */ /* 0x000e620000000a00 */
[----:B---3--:R-:W-:-:S07]  /*44c0*/  IMAD.IADD R79, R0, 0x1, R79 ;  /* 0x00000001004f7824 */ /* 0x008fce00078e024f */
[----:B------:R-:W3:Y:S01]  /*44d0*/  LDC.64 R68, c[0x0][0xb28] ;  /* 0x0002ca00ff447b82 */ /* 0x000ee20000000a00 */
[----:B------:R-:W-:-:S05]  /*44e0*/  VIADD R0, R168, UR43 ;  /* 0x0000002ba8007c36 */ /* 0x000fca0008000000 */
[--C-:B------:R-:W-:Y:S02]  /*44f0*/  IADD3 R178, PT, PT, -R5, 0x200, R0.reuse ;  /* 0x0000020005b27810 */ /* 0x100fe40007ffe100 */
[----:B------:R-:W1:Y:S01]  /*4500*/  LDC.64 R150, c[0x0][0x890] ;  /* 0x00022400ff967b82 */ /* 0x000e620000000a00 */
[----:B------:R-:W-:Y:S02]  /*4510*/  IADD3 R177, PT, PT, -R3, 0x200, R0 ;  /* 0x0000020003b17810 */ /* 0x000fe40007ffe100 */
[----:B------:R-:W-:-:S05]  /*4520*/  IMAD.IADD R176, R178, 0x1, -R3 ;  /* 0x00000001b2b07824 */ /* 0x000fca00078e0a03 */
[----:B------:R-:W1:Y:S08]  /*4530*/  LDC.64 R146, c[0x0][0x8b0] ;  /* 0x00022c00ff927b82 */ /* 0x000e700000000a00 */
[----:B------:R-:W1:Y:S08]  /*4540*/  LDC.64 R144, c[0x0][0x8a8] ;  /* 0x00022a00ff907b82 */ /* 0x000e700000000a00 */
[----:B--2-4-:R-:W1:Y:S02]  /*4550*/  LDC R172, c[0x0][0x374] ;  /* 0x0000dd00ffac7b82 */ /* 0x014e640000000800 */
.L_x_93:
[C---:B------:R-:W-:Y:S02]  /*4560*/  LEA R0, R181.reuse, UR43, 0x3 ;  /* 0x0000002bb5007c11 */ /* 0x040fe4000f8e18ff */
[----:B------:R-:W-:Y:S02]  /*4570*/  SHF.L.U32 R3, R174, 0x1f, RZ ;  /* 0x0000001fae037819 */ /* 0x000fe400000006ff */
[----:B------:R-:W-:Y:S02]  /*4580*/  LEA R16, R181, UR43, 0x4 ;  /* 0x0000002bb5107c11 */ /* 0x000fe4000f8e20ff */
[----:B--2---:R-:W2:Y:S02]  /*4590*/  SYNCS.PHASECHK.TRANS64.TRYWAIT P0, [R0+URZ+0x50], R3 ;  /* 0x00005003000075a7 */ /* 0x004ea400080011ff */
[----:B-12---:R-:W-:Y:S05]  /*45a0*/  @!P0 BRA `(.L_x_76) ;  /* 0x0000002800488947 */ /* 0x006fea0003800000 */
.L_x_123:
[----:B------:R-:W4:Y:S01]  /*45b0*/  LDC.64 R12, c[0x0][0xb10] ;  /* 0x0002c400ff0c7b82 */ /* 0x000f220000000a00 */
[----:B------:R-:W3:Y:S01]  /*45c0*/  LDS.128 R16, [R16+0xe0] ;  /* 0x0000e00010107984 */ /* 0x000ee20000000c00 */
[----:B-1----:R-:W-:Y:S01]  /*45d0*/  ISETP.NE.AND P1, PT, R73, 0x1, PT ;  /* 0x000000014900780c */ /* 0x002fe20003f25270 */
[----:B--2---:R-:W-:Y:S01]  /*45e0*/  VIADD R0, R0, 0x60 ;  /* 0x0000006000007836 */ /* 0x004fe20000000000 */
[----:B------:R-:W-:Y:S04]  /*45f0*/  ISETP.GE.AND P0, PT, R72, 0x1, PT ;  /* 0x000000014800780c */ /* 0x000fe80003f06270 */
[----:B------:R-:W1:Y:S01]  /*4600*/  LDC.64 R10, c[0x0][0xb18] ;  /* 0x0002c600ff0a7b82 */ /* 0x000e620000000a00 */
[----:B------:R-:W-:Y:S01]  /*4610*/  PRMT R0, RZ, 0x654, R0 ;  /* 0x00000654ff007816 */ /* 0x000fe20000000000 */
[----:B------:R-:W-:Y:S01]  /*4620*/  @!PT LDS RZ, [RZ] ;  /* 0x00000000fffff984 */ /* 0x000fe20000000800 */
[----:B------:R-:W-:Y:S01]  /*4630*/  @!PT LDS RZ, [RZ] ;  /* 0x00000000fffff984 */ /* 0x000fe20000000800 */
[----:B------:R-:W-:Y:S01]  /*4640*/  @!PT LDS RZ, [RZ] ;  /* 0x00000000fffff984 */ /* 0x000fe20000000800 */
[----:B------:R-:W-:Y:S01]  /*4650*/  @!PT LDS RZ, [RZ] ;  /* 0x00000000fffff984 */ /* 0x000fe20000000800 */
[----:B------:R2:W-:Y:S06]  /*4660*/  MEMBAR.ALL.CTA ;  /* 0x0000000000007992 */ /* 0x0005ec0000008000 */
[----:B--2---:R-:W2:Y:S01]  /*4670*/  FENCE.VIEW.ASYNC.S ;  /* 0x00000000000073c6 */ /* 0x004ea20000000000 */
[----:B------:R-:W1:Y:S08]  /*4680*/  @!P1 LDC R14, c[0x0][0xb20] ;  /* 0x0002c800ff0e9b82 */ /* 0x000e700000000800 */
[----:B------:R-:W1:Y:S01]  /*4690*/  @!P1 LDC R9, c[0x0][0xb0c] ;  /* 0x0002c300ff099b82 */ /* 0x000e620000000800 */
[----:B--2---:R2:W-:Y:S01]  /*46a0*/  SYNCS.ARRIVE.TRANS64.RED.A1T0 RZ, [R0+URZ], RZ ;  /* 0x000000ff00ff79a7 */ /* 0x0045e200081004ff */
[----:B---3--:R-:W-:Y:S04]  /*46b0*/  LOP3.LUT P4, RZ, R18, 0x1, RZ, 0xc0, !PT ;  /* 0x0000000112ff7812 */ /* 0x008fe8000788c0ff */
[----:B------:R-:W-:Y:S09]  /*46c0*/  P2R R180, PR, RZ, 0x10 ;  /* 0x00000010ffb47803 */ /* 0x000ff20000000000 */
[----:B------:R-:W-:Y:S02]  /*46d0*/  @P4 MOV R77, R16 ;  /* 0x00000010004d4202 */ /* 0x000fe40000000f00 */
[----:B------:R-:W-:Y:S01]  /*46e0*/  @P4 LOP3.LUT R75, R17, 0xffff, RZ, 0xc0, !PT ;  /* 0x0000ffff114b4812 */ /* 0x000fe200078ec0ff */
[----:B--2-4-:R-:W-:Y:S06]  /*46f0*/  @!P0 BRA `(.L_x_77) ;  /* 0x0000000000a48947 */ /* 0x014fec0003800000 */
[----:B------:R-:W-:Y:S01]  /*4700*/  IMAD.HI.U32 R21, R172, R71, RZ ;  /* 0x00000047ac157227 */ /* 0x000fe200078e00ff */
[----:B------:R-:W-:Y:S02]  /*4710*/  ISETP.NE.AND P0, PT, R70, 0x1, PT ;  /* 0x000000014600780c */ /* 0x000fe40003f05270 */
[----:B------:R-:W-:Y:S01]  /*4720*/  ISETP.NE.AND P2, PT, R72, 0x1, PT ;  /* 0x000000014800780c */ /* 0x000fe20003f45270 */
[----:B------:R-:W-:Y:S01]  /*4730*/  IMAD.HI.U32 R20, R167, R152, RZ ;  /* 0x00000098a7147227 */ /* 0x000fe200078e00ff */
[----:B------:R-:W-:Y:S02]  /*4740*/  SHF.R.U32.HI R21, RZ, R170, R21 ;  /* 0x000000aaff157219 */ /* 0x000fe40000011615 */
[----:B------:R-:W-:Y:S01]  /*4750*/  ISETP.NE.AND P3, PT, R74, 0x1, PT ;  /* 0x000000014a00780c */ /* 0x000fe20003f65270 */
[----:B------:R-:W-:Y:S01]  /*4760*/  IMAD.HI.U32 R24, R77, R152, RZ ;  /* 0x000000984d187227 */ /* 0x000fe200078e00ff */
[----:B------:R-:W-:Y:S02]  /*4770*/  SHF.R.U32.HI R20, RZ, R153, R20 ;  /* 0x00000099ff147219 */ /* 0x000fe40000011614 */
[----:B------:R-:W-:Y:S01]  /*4780*/  SEL R3, R172, R21, !P0 ;  /* 0x00000015ac037207 */ /* 0x000fe20004000000 */
[----:B------:R-:W-:Y:S01]  /*4790*/  IMAD.HI.U32 R21, R75, R71, RZ ;  /* 0x000000474b157227 */ /* 0x000fe200078e00ff */
[----:B------:R-:W-:Y:S02]  /*47a0*/  SEL R7, R167, R20, !P3 ;  /* 0x00000014a7077207 */ /* 0x000fe40005800000 */
[----:B------:R-:W-:Y:S01]  /*47b0*/  SHF.R.U32.HI R24, RZ, R153, R24 ;  /* 0x00000099ff187219 */ /* 0x000fe20000011618 */
[-C--:B------:R-:W-:Y:S04]  /*47c0*/  IMAD.HI.U32 R20, R3, R68.reuse, RZ ;  /* 0x0000004403147227 */ /* 0x080fe800078e00ff */
[----:B------:R-:W-:Y:S01]  /*47d0*/  IMAD.HI.U32 R22, R7, R68, RZ ;  /* 0x0000004407167227 */ /* 0x000fe200078e00ff */
[-C--:B------:R-:W-:Y:S02]  /*47e0*/  @P2 SHF.R.U32.HI R3, RZ, R69.reuse, R20 ;  /* 0x00000045ff032219 */ /* 0x080fe40000011614 */
[----:B------:R-:W-:Y:S02]  /*47f0*/  SHF.R.U32.HI R20, RZ, R170, R21 ;  /* 0x000000aaff147219 */ /* 0x000fe40000011615 */
[----:B------:R-:W-:Y:S01]  /*4800*/  @P2 SHF.R.U32.HI R7, RZ, R69, R22 ;  /* 0x00000045ff072219 */ /* 0x000fe20000011616 */
[C---:B------:R-:W-:Y:S01]  /*4810*/  IMAD R2, R72.reuse, R3, RZ ;  /* 0x0000000348027224 */ /* 0x040fe200078e02ff */
[----:B------:R-:W-:Y:S02]  /*4820*/  SEL R5, R75, R20, !P0 ;  /* 0x000000144b057207 */ /* 0x000fe40004000000 */
[----:B------:R-:W-:Y:S01]  /*4830*/  SEL R3, R77, R24, !P3 ;  /* 0x000000184d037207 */ /* 0x000fe20005800000 */
[----:B------:R-:W-:Y:S01]  /*4840*/  IMAD R4, R72, R7, RZ ;  /* 0x0000000748047224 */ /* 0x000fe200078e02ff */
[C---:B------:R-:W-:Y:S01]  /*4850*/  ISETP.GE.AND P0, PT, R5.reuse, R2, PT ;  /* 0x000000020500720c */ /* 0x040fe20003f06270 */
[----:B------:R-:W-:Y:S03]  /*4860*/  IMAD.HI.U32 R6, R5, R68, RZ ;  /* 0x0000004405067227 */ /* 0x000fe600078e00ff */
[----:B------:R-:W-:Y:S01]  /*4870*/  ISETP.GE.OR P0, PT, R3, R4, P0 ;  /* 0x000000040300720c */ /* 0x000fe20000706670 */
[----:B------:R-:W-:Y:S01]  /*4880*/  IMAD.MOV R4, RZ, RZ, -R3 ;  /* 0x000000ffff047224 */ /* 0x000fe200078e0a03 */
[-C--:B------:R-:W-:Y:S03]  /*4890*/  SHF.R.U32.HI R6, RZ, R69.reuse, R6 ;  /* 0x00000045ff067219 */ /* 0x080fe60000011606 */
[----:B------:R-:W-:Y:S01]  /*48a0*/  IMAD R77, R74, R4, R77 ;  /* 0x000000044a4d7224 */ /* 0x000fe200078e024d */
[----:B------:R-:W-:Y:S05]  /*48b0*/  SEL R15, R5, R6, !P2 ;  /* 0x00000006050f7207 */ /* 0x000fea0005000000 */
[----:B------:R-:W-:Y:S02]  /*48c0*/  IMAD.MOV R6, RZ, RZ, -R15 ;  /* 0x000000ffff067224 */ /* 0x000fe400078e0a0f */
[C---:B------:R-:W-:Y:S04]  /*48d0*/  @!P0 IMAD.HI.U32 R2, R3.reuse, R68, RZ ;  /* 0x0000004403028227 */ /* 0x040fe800078e00ff */
[----:B------:R-:W-:Y:S01]  /*48e0*/  IMAD R6, R72, R6, R5 ;  /* 0x0000000648067224 */ /* 0x000fe200078e0205 */
[----:B------:R-:W-:Y:S04]  /*48f0*/  @!P0 SHF.R.U32.HI R2, RZ, R69, R2 ;  /* 0x00000045ff028219 */ /* 0x000fe80000011602 */
[----:B------:R-:W-:Y:S02]  /*4900*/  @!P0 SEL R0, R3, R2, !P2 ;  /* 0x0000000203008207 */ /* 0x000fe40005000000 */
[----:B------:R-:W-:Y:S02]  /*4910*/  IADD3 R2, PT, PT, -R5, RZ, RZ ;  /* 0x000000ff05027210 */ /* 0x000fe40007ffe1ff */
[----:B------:R-:W-:Y:S01]  /*4920*/  @!P0 IADD3 R8, PT, PT, R15, -R0, RZ ;  /* 0x800000000f088210 */ /* 0x000fe20007ffe0ff */
[----:B------:R-:W-:Y:S02]  /*4930*/  @!P0 IMAD R0, R7, R6, R0 ;  /* 0x0000000607008224 */ /* 0x000fe400078e0200 */
[----:B------:R-:W-:Y:S02]  /*4940*/  IMAD R75, R70, R2, R75 ;  /* 0x00000002464b7224 */ /* 0x000fe400078e024b */
[----:B------:R-:W-:Y:S02]  /*4950*/  @!P0 IMAD R5, R8, R72, R3 ;  /* 0x0000004808058224 */ /* 0x000fe400078e0203 */
[----:B------:R-:W-:Y:S04]  /*4960*/  @!P0 IMAD.MOV.U32 R3, RZ, RZ, R0 ;  /* 0x000000ffff038224 */ /* 0x000fe800078e0000 */
[----:B------:R-:W-:Y:S02]  /*4970*/  IMAD R77, R3, R74, R77 ;  /* 0x0000004a034d7224 */ /* 0x000fe400078e024d */
[----:B------:R-:W-:Y:S07]  /*4980*/  IMAD R75, R5, R70, R75 ;  /* 0x00000046054b7224 */ /* 0x000fee00078e024b */
.L_x_77:
[----:B------:R-:W-:Y:S01]  /*4990*/  @!P1 IMAD.HI.U32 R0, R77, R12, RZ ;  /* 0x0000000c4d009227 */ /* 0x000fe200078e00ff */
[----:B-1----:R-:W-:Y:S01]  /*49a0*/  @!P1 ISETP.NE.AND P0, PT, R10, 0x1, PT ;  /* 0x000000010a00980c */ /* 0x002fe20003f05270 */
[----:B------:R-:W-:Y:S01]  /*49b0*/  ULOP3.LUT UP0, URZ, UR42, 0x1b0, URZ, 0xc0, !UPT ;  /* 0x000001b02aff7892 */ /* 0x000fe2000f80c0ff */
[----:B------:R-:W-:Y:S01]  /*49c0*/  @!P1 ISETP.NE.AND P2, PT, R9, 0x1, PT ;  /* 0x000000010900980c */ /* 0x000fe20003f45270 */
[----:B------:R-:W-:Y:S01]  /*49d0*/  @!P1 IMAD.HI.U32 R3, R75, R11, RZ ;  /* 0x0000000b4b039227 */ /* 0x000fe200078e00ff */
[----:B------:R-:W-:Y:S02]  /*49e0*/  @!P1 SHF.R.U32.HI R0, RZ, R13, R0 ;  /* 0x0000000dff009219 */ /* 0x000fe40000011600 */
[----:B------:R-:W-:Y:S01]  /*49f0*/  @P4 SHF.R.U32.HI R171, RZ, 0x10, R17 ;  /* 0x00000010ffab4819 */ /* 0x000fe20000011611 */
[----:B------:R-:W-:Y:S01]  /*4a00*/  VIADD R181, R181, 0x1 ;  /* 0x00000001b5b57836 */ /* 0x000fe20000000000 */
[----:B------:R-:W-:Y:S02]  /*4a10*/  @!P1 SHF.R.U32.HI R2, RZ, R14, R3 ;  /* 0x0000000eff029219 */ /* 0x000fe40000011603 */
[----:B------:R-:W-:Y:S02]  /*4a20*/  @!P1 SEL R3, R77, R0, !P2 ;  /* 0x000000004d039207 */ /* 0x000fe40005000000 */
[----:B------:R-:W-:Y:S05]  /*4a30*/  @!P1 SEL R2, R75, R2, !P0 ;  /* 0x000000024b029207 */ /* 0x000fea0004000000 */
[----:B------:R-:W-:Y:S02]  /*4a40*/  @!P1 IMAD.IADD R0, R2, 0x1, -R3 ;  /* 0x0000000102009824 */ /* 0x000fe400078e0a03 */
[----:B------:R-:W-:Y:S02]  /*4a50*/  @!P1 IMAD.IADD R2, R3, 0x1, -R2 ;  /* 0x0000000103029824 */ /* 0x000fe400078e0a02 */
[----:B------:R-:W-:Y:S02]  /*4a60*/  @!P1 IMAD R77, R0, R9, R77 ;  /* 0x00000009004d9224 */ /* 0x000fe400078e024d */
[----:B------:R-:W-:Y:S01]  /*4a70*/  @!P1 IMAD R75, R2, R10, R75 ;  /* 0x0000000a024b9224 */ /* 0x000fe200078e024b */
[----:B------:R-:W-:Y:S06]  /*4a80*/  BRA.U !UP0, `(.L_x_78) ;  /* 0x0000000108407547 */ /* 0x000fec000b800000 */
[----:B------:R-:W1:Y:S01]  /*4a90*/  LDCU.64 UR8, c[0x4][0x80] ;  /* 0x01001000ff0877ac */ /* 0x000e620008000a00 */
[----:B------:R-:W-:Y:S01]  /*4aa0*/  MOV R3, 0x0 ;  /* 0x0000000000037802 */ /* 0x000fe20000000f00 */
[----:B------:R-:W-:Y:S02]  /*4ab0*/  HFMA2 R12, -RZ, RZ, 0, 5.9604644775390625e-08 ;  /* 0x00000001ff0c7431 */ /* 0x000fe400000001ff */
[----:B------:R-:W-:Y:S02]  /*4ac0*/  IMAD.MOV.U32 R8, RZ, RZ, 0x70 ;  /* 0x00000070ff087424 */ /* 0x000fe400078e00ff */
[----:B------:R-:W-:Y:S01]  /*4ad0*/  IMAD.MOV.U32 R13, RZ, RZ, RZ ;  /* 0x000000ffff0d7224 */ /* 0x000fe200078e00ff */
[----:B------:R-:W2:Y:S01]  /*4ae0*/  LDCU.64 UR6, c[0x4][0x88] ;  /* 0x01001100ff0677ac */ /* 0x000ea20008000a00 */
[----:B------:R-:W3:Y:S01]  /*4af0*/  LDC.64 R2, c[0x4][R3] ;  /* 0x0100000003027b82 */ /* 0x000ee20000000a00 */
[----:B------:R-:W4:Y:S01]  /*4b00*/  LDCU.64 UR4, c[0x4][0x8] ;  /* 0x01000100ff0477ac */ /* 0x000f220008000a00 */
[----:B-1----:R-:W-:Y:S01]  /*4b10*/  MOV R5, UR9 ;  /* 0x0000000900057c02 */ /* 0x002fe20008000f00 */
[----:B------:R-:W-:Y:S01]  /*4b20*/  IMAD.U32 R4, RZ, RZ, UR8 ;  /* 0x00000008ff047e24 */ /* 0x000fe2000f8e00ff */
[----:B--2---:R-:W-:Y:S01]  /*4b30*/  MOV R7, UR7 ;  /* 0x0000000700077c02 */ /* 0x004fe20008000f00 */
[----:B------:R-:W-:Y:S01]  /*4b40*/  IMAD.U32 R6, RZ, RZ, UR6 ;  /* 0x00000006ff067e24 */ /* 0x000fe2000f8e00ff */
[----:B----4-:R-:W-:Y:S01]  /*4b50*/  MOV R11, UR5 ;  /* 0x00000005000b7c02 */ /* 0x010fe20008000f00 */
[----:B------:R-:W-:Y:S02]  /*4b60*/  IMAD.U32 R10, RZ, RZ, UR4 ;  /* 0x00000004ff0a7e24 */ /* 0x000fe4000f8e00ff */
[----:B------:R-:W-:Y:S07]  /*4b70*/  LEPC R20, `(.L_x_78) ;  /* 0x000000001014794e */ /* 0x000fee0000000000 */
[----:B---3-5:R-:W-:Y:S05]  /*4b80*/  CALL.ABS.NOINC R2 ;  /* 0x0000000002007343 */ /* 0x028fea0003c00000 */
.L_x_78:
[----:B------:R-:W-:Y:S01]  /*4b90*/  LOP3.LUT P0, RZ, R179, 0x1b0, RZ, 0xc0, !PT ;  /* 0x000001b0b3ff7812 */ /* 0x000fe2000780c0ff */
[----:B------:R-:W-:Y:S11]  /*4ba0*/  BSSY.RECONVERGENT B6, `(.L_x_79) ;  /* 0x0000013000067945 */ /* 0x000ff60003800200 */
[----:B------:R-:W-:Y:S01]  /*4bb0*/  @!UPT UIADD3 URZ, UPT, UPT, URZ, URZ, URZ ;  /* 0x000000fffffff290 */ /* 0x000fe2000fffe0ff */
[----:B------:R-:W-:Y:S05]  /*4bc0*/  @!P0 BRA `(.L_x_80) ;  /* 0x0000000000408947 */ /* 0x000fea0003800000 */
        /* <DEDUP_REMOVED lines=16> */
.L_x_80:
[----:B------:R-:W-:Y:S05]  /*4cd0*/  BSYNC.RECONVERGENT B6 ;  /* 0x0000000000067941 */ /* 0x000fea0003800200 */
.L_x_79:
[----:B------:R-:W-:Y:S01]  /*4ce0*/  ISETP.NE.U32.AND P3, PT, R150, RZ, PT ;  /* 0x000000ff9600720c */ /* 0x000fe20003f65070 */
[----:B------:R-:W-:Y:S01]  /*4cf0*/  UISETP.NE.AND UP1, UPT, UR44, URZ, UPT ;  /* 0x000000ff2c00728c */ /* 0x000fe2000bf25270 */
[----:B------:R-:W-:Y:S02]  /*4d00*/  ISETP.NE.U32.AND P4, PT, R146, RZ, PT ;  /* 0x000000ff9200720c */ /* 0x000fe40003f85070 */
[----:B------:R-:W-:Y:S02]  /*4d10*/  ISETP.NE.AND.EX P3, PT, R151, RZ, PT, P3 ;  /* 0x000000ff9700720c */ /* 0x000fe40003f65330 */
[----:B------:R-:W-:Y:S02]  /*4d20*/  PLOP3.LUT P1, PT, PT, PT, PT, 0x8, 0x80 ;  /* 0x000000000080781c */ /* 0x000fe40003f2e170 */
[----:B------:R-:W-:Y:S02]  /*4d30*/  PLOP3.LUT P0, PT, PT, PT, UP1, 0x80, 0x8 ;  /* 0x000000000008781c */ /* 0x000fe40003f0f018 */
[----:B------:R-:W-:Y:S02]  /*4d40*/  ISETP.NE.AND.EX P4, PT, R147, RZ, PT, P4 ;  /* 0x000000ff9300720c */ /* 0x000fe40003f85340 */
[----:B------:R-:W1:Y:S09]  /*4d50*/  @UP1 LDCU.64 UR4, c[0x0][0x888] ;  /* 0x00011100ff0417ac */ /* 0x000e720008000a00 */
[----:B------:R-:W-:Y:S01]  /*4d60*/  @P0 PLOP3.LUT P1, PT, P3, PT, PT, 0x80, 0x8 ;  /* 0x000000000008081c */ /* 0x000fe20001f2f070 */
[----:B-1----:R-:W-:Y:S04]  /*4d70*/  @UP1 UISETP.NE.U32.AND UP0, UPT, UR4, URZ, UPT ;  /* 0x000000ff0400128c */ /* 0x002fe8000bf05070 */
[----:B------:R-:W-:Y:S04]  /*4d80*/  @UP1 UISETP.NE.AND.EX UP0, UPT, UR5, URZ, UPT, UP0 ;  /* 0x000000ff0500128c */ /* 0x000fe8000bf05300 */
[----:B------:R-:W-:Y:S01]  /*4d90*/  @UP1 USEL UR4, URZ, 0xffffffff, UP0 ;  /* 0xffffffffff041887 */ /* 0x000fe20008000000 */
[----:B------:R-:W-:Y:S11]  /*4da0*/  @!P3 BRA `(.L_x_81) ;  /* 0x00000000002cb947 */ /* 0x000ff60003800000 */
[----:B------:R-:W-:Y:S01]  /*4db0*/  ISETP.NE.U32.AND P2, PT, R148, RZ, PT ;  /* 0x000000ff9400720c */ /* 0x000fe20003f45070 */
[----:B------:R-:W-:Y:S03]  /*4dc0*/  IMAD.MOV.U32 R164, RZ, RZ, 0x1 ;  /* 0x00000001ffa47424 */ /* 0x000fe600078e00ff */
[----:B------:R-:W-:Y:S11]  /*4dd0*/  ISETP.NE.AND.EX P2, PT, R149, RZ, PT, P2 ;  /* 0x000000ff9500720c */ /* 0x000ff60003f45320 */
[----:B------:R-:W-:Y:S02]  /*4de0*/  @!UPT UIADD3 URZ, UPT, UPT, URZ, URZ, URZ ;  /* 0x000000fffffff290 */ /* 0x000fe4000fffe0ff */
[----:B------:R-:W1:Y:S01]  /*4df0*/  @P2 LDC.64 R2, c[0x0][0x888] ;  /* 0x00022200ff022b82 */ /* 0x000e620000000a00 */
[----:B------:R-:W-:Y:S04]  /*4e00*/  @P2 IMAD R0, R150, UR36, RZ ;  /* 0x0000002496002c24 */ /* 0x000fe8000f8e02ff */
[----:B-1----:R-:W-:Y:S04]  /*4e10*/  @P2 IMAD.WIDE R2, R0, 0x4, R2 ;  /* 0x0000000400022825 */ /* 0x002fe800078e0202 */
[----:B------:R-:W-:Y:S01]  /*4e20*/  HFMA2 R0, -RZ, RZ, 0, 5.9604644775390625e-08 ;  /* 0x00000001ff007431 */ /* 0x000fe200000001ff */
[----:B-----5:R1:W5:Y:S04]  /*4e30*/  @P2 LDG.E R81, desc[UR40][R2.64] ;  /* 0x0000002802512981 */ /* 0x020368000c1e1900 */
[----:B------:R-:W-:Y:S01]  /*4e40*/  @!P2 PRMT R164, R0, 0x7610, R164 ;  /* 0x0000761000a4a816 */ /* 0x000fe200000000a4 */
[----:B-1----:R-:W2:Y:S06]  /*4e50*/  @!P2 LDC R81, c[0x0][0x880] ;  /* 0x00022000ff51ab82 */ /* 0x002eac0000000800 */
.L_x_81:
[----:B------:R-:W-:Y:S05]  /*4e60*/  @!P4 BRA `(.L_x_82) ;  /* 0x000000000020c947 */ /* 0x000fea0003800000 */
[----:B------:R-:W-:Y:S04]  /*4e70*/  ISETP.NE.U32.AND P2, PT, R144, RZ, PT ;  /* 0x000000ff9000720c */ /* 0x000fe80003f45070 */
[----:B------:R-:W-:Y:S11]  /*4e80*/  ISETP.NE.AND.EX P2, PT, R145, RZ, PT, P2 ;  /* 0x000000ff9100720c */ /* 0x000ff60003f45320 */
[----:B------:R-:W-:Y:S02]  /*4e90*/  @!UPT UIADD3 URZ, UPT, UPT, URZ, URZ, URZ ;  /* 0x000000fffffff290 */ /* 0x000fe4000fffe0ff */
[----:B------:R-:W1:Y:S01]  /*4ea0*/  @P2 LDC.64 R2, c[0x0][0x8a8] ;  /* 0x00022a00ff022b82 */ /* 0x000e620000000a00 */
[----:B------:R-:W-:Y:S04]  /*4eb0*/  @P2 IMAD R0, R146, UR36, RZ ;  /* 0x0000002492002c24 */ /* 0x000fe8000f8e02ff */
[----:B-1----:R-:W-:Y:S05]  /*4ec0*/  @P2 IMAD.WIDE R2, R0, 0x4, R2 ;  /* 0x0000000400022825 */ /* 0x002fea00078e0202 */
[----:B-----5:R1:W5:Y:S02]  /*4ed0*/  @P2 LDG.E R78, desc[UR40][R2.64] ;  /* 0x00000028024e2981 */ /* 0x020364000c1e1900 */
[----:B-1----:R-:W3:Y:S02]  /*4ee0*/  @!P2 LDC R78, c[0x0][0x8a0] ;  /* 0x00022800ff4eab82 */ /* 0x002ee40000000800 */
.L_x_82:
[----:B--2--5:R-:W-:Y:S01]  /*4ef0*/  @P0 FSETP.NEU.AND P4, PT, R81, RZ, PT ;  /* 0x000000ff5100020b */ /* 0x024fe20003f8d000 */
[----:B------:R-:W-:Y:S01]  /*4f00*/  IMAD.U32 R0, RZ, RZ, UR4 ;  /* 0x00000004ff007e24 */ /* 0x000fe2000f8e00ff */
[----:B------:R-:W-:Y:S01]  /*4f10*/  @P0 LOP3.LUT P2, RZ, R164, 0xff, RZ, 0xc0, !PT ;  /* 0x000000ffa4ff0812 */ /* 0x000fe2000784c0ff */
[----:B------:R-:W-:Y:S01]  /*4f20*/  BSSY B1, `(.L_x_83) ;  /* 0x000003d000017945 */ /* 0x000fe20003800000 */
[----:B------:R-:W-:Y:S01]  /*4f30*/  @P0 SEL R3, RZ, 0xffffffff, P4 ;  /* 0xffffffffff030807 */ /* 0x000fe20002000000 */
[C---:B------:R-:W-:Y:S01]  /*4f40*/  IMAD R64, R76.reuse, 0x40, R79 ;  /* 0x000000404c407824 */ /* 0x040fe200078e024f */
[----:B------:R-:W-:Y:S02]  /*4f50*/  LEA R156, R76, UR43, 0x3 ;  /* 0x0000002b4c9c7c11 */ /* 0x000fe4000f8e18ff */
[----:B------:R-:W-:Y:S02]  /*4f60*/  CS2R R86, SRZ ;  /* 0x0000000000567805 */ /* 0x000fe4000001ff00 */
[----:B------:R-:W-:Y:S02]  /*4f70*/  @P1 SEL R3, R0, R3, !P2 ;  /* 0x0000000300031207 */ /* 0x000fe40005000000 */
[----:B------:R-:W-:Y:S02]  /*4f80*/  CS2R R84, SRZ ;  /* 0x0000000000547805 */ /* 0x000fe4000001ff00 */
[----:B------:R-:W-:Y:S02]  /*4f90*/  SHF.L.U32 R5, R175, 0x1f, RZ ;  /* 0x0000001faf057819 */ /* 0x000fe400000006ff */
[----:B------:R-:W-:Y:S02]  /*4fa0*/  CS2R R90, SRZ ;  /* 0x00000000005a7805 */ /* 0x000fe4000001ff00 */
[----:B------:R-:W-:Y:S02]  /*4fb0*/  @P0 LOP3.LUT R3, R3, 0x1, RZ, 0xc0, !PT ;  /* 0x0000000103030812 */ /* 0x000fe400078ec0ff */
[----:B------:R-:W-:Y:S02]  /*4fc0*/  CS2R R88, SRZ ;  /* 0x0000000000587805 */ /* 0x000fe4000001ff00 */
[----:B------:R-:W-:Y:S02]  /*4fd0*/  PLOP3.LUT P5, PT, PT, PT, PT, 0x8, 0x80 ;  /* 0x000000000080781c */ /* 0x000fe40003fae170 */
[----:B------:R-:W-:Y:S02]  /*4fe0*/  CS2R R98, SRZ ;  /* 0x0000000000627805 */ /* 0x000fe4000001ff00 */
[----:B------:R-:W-:Y:S02]  /*4ff0*/  ISETP.NE.U32.OR P1, PT, R3, 0x1, !P0 ;  /* 0x000000010300780c */ /* 0x000fe40004725470 */
[----:B------:R-:W-:Y:S02]  /*5000*/  CS2R R96, SRZ ;  /* 0x0000000000607805 */ /* 0x000fe4000001ff00 */
[----:B------:R-:W-:Y:S02]  /*5010*/  CS2R R94, SRZ ;  /* 0x00000000005e7805 */ /* 0x000fe4000001ff00 */
[----:B------:R-:W-:Y:S07]  /*5020*/  CS2R R92, SRZ ;  /* 0x00000000005c7805 */ /* 0x000fee000001ff00 */
[----:B------:R-:W-:Y:S04]  /*5030*/  @P1 SHF.L.U32 R2, R173, 0x1f, RZ ;  /* 0x0000001fad021819 */ /* 0x000fe800000006ff */
[----:B------:R-:W1:Y:S01]  /*5040*/  @P1 SYNCS.PHASECHK.TRANS64.TRYWAIT P0, [UR43+0x30], R2 ;  /* 0x00003002ff0015a7 */ /* 0x000e62000800112b */
[----:B------:R2:W4:Y:S01]  /*5050*/  SYNCS.PHASECHK.TRANS64.TRYWAIT P4, [R156+URZ+0x70], R5 ;  /* 0x000070059c0075a7 */ /* 0x00052200080811ff */
[----:B-1----:R-:W-:Y:S01]  /*5060*/  @P1 PLOP3.LUT P5, PT, P0, PT, PT, 0x8, 0x80 ;  /* 0x000000000080181c */ /* 0x002fe200007ae170 */
[----:B------:R-:W-:Y:S01]  /*5070*/  @!UPT UIADD3 URZ, UPT, UPT, URZ, URZ, URZ ;  /* 0x000000fffffff290 */ /* 0x000fe2000fffe0ff */
[----:B--2-4-:R-:W-:Y:S11]  /*5080*/  @!P1 BRA `(.L_x_84) ;  /* 0x0000000000989947 */ /* 0x014ff60003800000 */
[----:B------:R-:W-:Y:S01]  /*5090*/  ISETP.NE.U32.AND P0, PT, RZ, UR38, PT ;  /* 0x00000026ff007c0c */ /* 0x000fe2000bf05070 */
[----:B------:R-:W-:Y:S01]  /*50a0*/  BSSY B0, `(.L_x_85) ;  /* 0x0000016000007945 */ /* 0x000fe20003800000 */
[----:B------:R-:W-:Y:S02]  /*50b0*/  FSETP.NEU.AND P2, PT, R81, RZ, PT ;  /* 0x000000ff5100720b */ /* 0x000fe40003f4d000 */
[----:B------:R-:W-:Y:S02]  /*50c0*/  CS2R R94, SRZ ;  /* 0x00000000005e7805 */ /* 0x000fe4000001ff00 */
[----:B------:R-:W-:Y:S02]  /*50d0*/  ISETP.NE.AND.EX P0, PT, RZ, UR39, PT, P0 ;  /* 0x00000027ff007c0c */ /* 0x000fe4000bf05300 */
[----:B------:R-:W-:Y:S02]  /*50e0*/  CS2R R92, SRZ ;  /* 0x00000000005c7805 */ /* 0x000fe4000001ff00 */
[----:B------:R-:W-:Y:S02]  /*50f0*/  LOP3.LUT P1, RZ, R164, 0xff, RZ, 0xc0, !PT ;  /* 0x000000ffa4ff7812 */ /* 0x000fe4000782c0ff */
[----:B------:R-:W-:Y:S02]  /*5100*/  CS2R R98, SRZ ;  /* 0x0000000000627805 */ /* 0x000fe4000001ff00 */
[----:B------:R-:W-:Y:S02]  /*5110*/  SEL R0, RZ, 0xffffffff, P2 ;  /* 0xffffffffff007807 */ /* 0x000fe40001000000 */
[----:B------:R-:W-:Y:S02]  /*5120*/  CS2R R96, SRZ ;  /* 0x0000000000607805 */ /* 0x000fe4000001ff00 */
[----:B------:R-:W-:Y:S02]  /*5130*/  SEL R3, RZ, 0xffffffff, P0 ;  /* 0xffffffffff037807 */ /* 0x000fe40000000000 */
[----:B------:R-:W-:Y:S02]  /*5140*/  CS2R R90, SRZ ;  /* 0x00000000005a7805 */ /* 0x000fe4000001ff00 */
[----:B------:R-:W-:Y:S02]  /*5150*/  CS2R R88, SRZ ;  /* 0x0000000000587805 */ /* 0x000fe4000001ff00 */
[----:B------:R-:W-:Y:S02]  /*5160*/  CS2R R86, SRZ ;  /* 0x0000000000567805 */ /* 0x000fe4000001ff00 */
[----:B------:R-:W-:Y:S02]  /*5170*/  @P3 SEL R0, R3, R0, !P1 ;  /* 0x0000000003003207 */ /* 0x000fe40004800000 */
[----:B------:R-:W-:Y:S02]  /*5180*/  CS2R R84, SRZ ;  /* 0x0000000000547805 */ /* 0x000fe4000001ff00 */
[----:B------:R-:W-:Y:S04]  /*5190*/  LOP3.LUT R0, R0, 0x1, RZ, 0xc0, !PT ;  /* 0x0000000100007812 */ /* 0x000fe800078ec0ff */
[----:B------:R-:W-:Y:S01]  /*51a0*/  ISETP.NE.U32.AND P0, PT, R0, 0x1, PT ;  /* 0x000000010000780c */ /* 0x000fe20003f05070 */
[----:B------:R-:W-:Y:S01]  /*51b0*/  @!UPT UIADD3 URZ, UPT, UPT, URZ, URZ, URZ ;  /* 0x000000fffffff290 */ /* 0x000fe2000fffe0ff */
[----:B------:R-:W-:Y:S11]  /*51c0*/  @!P5 BRA `(.L_x_86) ;  /* 0x00000000000cd947 */ /* 0x000ff60003800000 */
[----:B------:R-:W-:Y:S04]  /*51d0*/  SHF.L.U32 R3, R173, 0x1f, RZ ;  /* 0x0000001fad037819 */ /* 0x000fe800000006ff */
[----:B------:R-:W1:Y:S02]  /*51e0*/  SYNCS.PHASECHK.TRANS64.TRYWAIT P1, [UR43+0x30], R3 ;  /* 0x00003003ff0075a7 */ /* 0x000e64000802112b */
[----:B-1----:R-:W-:Y:S05]  /*51f0*/  @!P1 BRA `(.L_x_87) ;  /* 0x0000001c00489947 */ /* 0x002fea0003800000 */
.L_x_86:
[----:B------:R-:W-:Y:S05]  /*5200*/  BSYNC B0 ;  /* 0x0000000000007941 */ /* 0x000fea0003800000 */
.L_x_85:
[----:B------:R2:W4:Y:S01]  /*5210*/  @P0 LDS.128 R92, [R168+UR43+0x200] ;  /* 0x0002002ba85c0984 */ /* 0x0005220008000c00 */
[----:B------:R-:W-:Y:S01]  /*5220*/  UIADD3 UR4, UPT, UPT, UR43, 0x38, URZ ;  /* 0x000000382b047890 */ /* 0x000fe2000fffe0ff */
[----:B------:R-:W-:Y:S02]  /*5230*/  LOP3.LUT R173, R173, 0x1, RZ, 0x3c, !PT ;  /* 0x00000001adad7812 */ /* 0x000fe400078e3cff */
[----:B------:R2:W1:Y:S01]  /*5240*/  @P0 LDS.128 R96, [R178+0x10] ;  /* 0x00001000b2600984 */ /* 0x0004620000000c00 */
[----:B------:R-:W-:Y:S03]  /*5250*/  UPRMT UR4, UR37, 0x654, UR4 ;  /* 0x0000065425047896 */ /* 0x000fe60008000004 */
[----:B------:R2:W1:Y:S04]  /*5260*/  @P0 LDS.128 R88, [R177+0x20] ;  /* 0x00002000b1580984 */ /* 0x0004680000000c00 */
[----:B------:R2:W1:Y:S01]  /*5270*/  @P0 LDS.128 R84, [R176+0x30] ;  /* 0x00003000b0540984 */ /* 0x0004620000000c00 */
[----:B------:R-:W-:Y:S01]  /*5280*/  @!PT LDS RZ, [RZ] ;  /* 0x00000000fffff984 */ /* 0x000fe20000000800 */
[----:B------:R-:W-:Y:S01]  /*5290*/  @!PT LDS RZ, [RZ] ;  /* 0x00000000fffff984 */ /* 0x000fe20000000800 */
[----:B------:R-:W-:Y:S01]  /*52a0*/  @!PT LDS RZ, [RZ] ;  /* 0x00000000fffff984 */ /* 0x000fe20000000800 */
[----:B------:R-:W-:Y:S01]  /*52b0*/  @!PT LDS RZ, [RZ] ;  /* 0x00000000fffff984 */ /* 0x000fe20000000800 */
[----:B------:R5:W-:Y:S06]  /*52c0*/  MEMBAR.ALL.CTA ;  /* 0x0000000000007992 */ /* 0x000bec0000008000 */
[----:B-----5:R-:W5:Y:S02]  /*52d0*/  FENCE.VIEW.ASYNC.S ;  /* 0x00000000000073c6 */ /* 0x020f640000000000 */
[----:B-----5:R-:W-:Y:S01]  /*52e0*/  SYNCS.ARRIVE.TRANS64.RED.A1T0 RZ, [UR4], RZ ;  /* 0x000000ffffff79a7 */ /* 0x020fe20008100404 */
.L_x_84:
[----:B------:R-:W-:Y:S05]  /*52f0*/  BSYNC B1 ;  /* 0x0000000000017941 */ /* 0x000fea0003800000 */
.L_x_83:
[----:B-1----:R-:W-:Y:S04]  /*5300*/  SHF.R.U32.HI R0, RZ, 0x15, R64 ;  /* 0x00000015ff007819 */ /* 0x002fe80000011640 */
[----:B------:R-:W-:Y:S01]  /*5310*/  LOP3.LUT P0, RZ, R0, 0x3, R169, 0x48, !PT ;  /* 0x0000000300ff7812 */ /* 0x000fe200078048a9 */
[----:B------:R-:W-:Y:S01]  /*5320*/  @!UPT UIADD3 URZ, UPT, UPT, URZ, URZ, URZ ;  /* 0x000000fffffff290 */ /* 0x000fe2000fffe0ff */
[----:B------:R-:W-:Y:S11]  /*5330*/  @P4 BRA `(.L_x_88) ;  /* 0x0000000000084947 */ /* 0x000ff60003800000 */
[----:B------:R-:W1:Y:S02]  /*5340*/  SYNCS.PHASECHK.TRANS64.TRYWAIT P1, [R156+URZ+0x70], R5 ;  /* 0x000070059c0075a7 */ /* 0x000e6400080211ff */
[----:B-1----:R-:W-:Y:S05]  /*5350*/  @!P1 BRA `(.L_x_89) ;  /* 0x0000001c00089947 */ /* 0x002fea0003800000 */
.L_x_88:
[----:B------:R-:W-:Y:S05]  /*5360*/  @!P0 BRA `(.L_x_90) ;  /* 0x0000000000408947 */ /* 0x000fea0003800000 */
[----:B------:R-:W1:Y:S01]  /*5370*/  LDCU.64 UR8, c[0x4][0x70] ;  /* 0x01000e00ff0877ac */ /* 0x000e620008000a00 */
[----:B------:R-:W-:Y:S01]  /*5380*/  MOV R3, 0x0 ;  /* 0x0000000000037802 */ /* 0x000fe20000000f00 */
[----:B------:R-:W-:Y:S02]  /*5390*/  HFMA2 R12, -RZ, RZ, 0, 5.9604644775390625e-08 ;  /* 0x00000001ff0c7431 */ /* 0x000fe400000001ff */
[----:B------:R-:W-:Y:S02]  /*53a0*/  IMAD.MOV.U32 R8, RZ, RZ, 0x192 ;  /* 0x00000192ff087424 */ /* 0x000fe400078e00ff */
[----:B------:R-:W-:Y:S01]  /*53b0*/  IMAD.MOV.U32 R13, RZ, RZ, RZ ;  /* 0x000000ffff0d7224 */ /* 0x000fe200078e00ff */
[----:B------:R-:W5:Y:S01]  /*53c0*/  LDCU.64 UR6, c[0x4][0x78] ;  /* 0x01000f00ff0677ac */ /* 0x000f620008000a00 */
[----:B------:R-:W2:Y:S01]  /*53d0*/  LDC.64 R2, c[0x4][R3] ;  /* 0x0100000003027b82 */ /* 0x000ea20000000a00 */
[----:B------:R-:W3:Y:S01]  /*53e0*/  LDCU.64 UR4, c[0x4][0x10] ;  /* 0x01000200ff0477ac */ /* 0x000ee20008000a00 */
[----:B-1----:R-:W-:Y:S01]  /*53f0*/  MOV R5, UR9 ;  /* 0x0000000900057c02 */ /* 0x002fe20008000f00 */
[----:B------:R-:W-:Y:S01]  /*5400*/  IMAD.U32 R4, RZ, RZ, UR8 ;  /* 0x00000008ff047e24 */ /* 0x000fe2000f8e00ff */
[----:B-----5:R-:W-:Y:S01]  /*5410*/  MOV R7, UR7 ;  /* 0x0000000700077c02 */ /* 0x020fe20008000f00 */
[----:B------:R-:W-:Y:S01]  /*5420*/  IMAD.U32 R6, RZ, RZ, UR6 ;  /* 0x00000006ff067e24 */ /* 0x000fe2000f8e00ff */
[----:B---3--:R-:W-:Y:S01]  /*5430*/  MOV R11, UR5 ;  /* 0x00000005000b7c02 */ /* 0x008fe20008000f00 */
[----:B------:R-:W-:Y:S02]  /*5440*/  IMAD.U32 R10, RZ, RZ, UR4 ;  /* 0x00000004ff0a7e24 */ /* 0x000fe4000f8e00ff */
[----:B------:R-:W-:Y:S07]  /*5450*/  LEPC R20, `(.L_x_90) ;  /* 0x000000001014794e */ /* 0x000fee0000000000 */
[----:B--2-4-:R-:W-:Y:S05]  /*5460*/  CALL.ABS.NOINC R2 ;  /* 0x0000000002007343 */ /* 0x014fea0003c00000 */
.L_x_90:
[----:B------:R-:W-:Y:S01]  /*5470*/  LOP3.LUT P0, RZ, R166, 0x60, RZ, 0xc0, !PT ;  /* 0x00000060a6ff7812 */ /* 0x000fe2000780c0ff */
[----:B------:R-:W-:Y:S05]  /*5480*/  WARPSYNC.ALL ;  /* 0x0000000000007948 */ /* 0x000fea0003800000 */
[----:B------:R-:W-:Y:S01]  /*5490*/  R2UR UR4, R64 ;  /* 0x00000000400472ca */ /* 0x000fe200000e0000 */
[----:B------:R-:W-:Y:S01]  /*54a0*/  BSSY.RECONVERGENT B0, `(.L_x_91) ;  /* 0x0000121000007945 */ /* 0x000fe20003800200 */
[-C--:B----4-:R-:W-:Y:S02]  /*54b0*/  F2FP.F16.E4M3.UNPACK_B R82, R92.reuse ;  /* 0x0000005cff52723e */ /* 0x090fe400020006ff */
[----:B------:R-:W-:Y:S02]  /*54c0*/  F2FP.F16.E4M3.UNPACK_B R109, R92.H1 ;  /* 0x0000005cff6d723e */ /* 0x000fe400030006ff */
[-C--:B------:R-:W-:Y:S01]  /*54d0*/  F2FP.F16.E4M3.UNPACK_B R107, R93.reuse ;  /* 0x0000005dff6b723e */ /* 0x080fe200020006ff */
[--C-:B------:R-:W-:Y:S01]  /*54e0*/  HADD2.F32 R80, -RZ, R82.reuse.H0_H0 ;  /* 0x20000052ff507230 */ /* 0x100fe20000004100 */
[----:B------:R-:W-:Y:S01]  /*54f0*/  F2FP.F16.E4M3.UNPACK_B R105, R93.H1 ;  /* 0x0000005dff69723e */ /* 0x000fe200030006ff */
[----:B------:R-:W-:Y:S01]  /*5500*/  HADD2.F32 R82, -RZ, R82.H1_H1 ;  /* 0x30000052ff527230 */ /* 0x000fe20000004100 */
[-C--:B------:R-:W-:Y:S01]  /*5510*/  F2FP.F16.E4M3.UNPACK_B R130, R84.reuse ;  /* 0x00000054ff82723e */ /* 0x080fe200020006ff */
[--C-:B------:R-:W-:Y:S01]  /*5520*/  HADD2.F32 R83, -RZ, R109.reuse.H0_H0 ;  /* 0x2000006dff537230 */ /* 0x100fe20000004100 */
[----:B------:R-:W-:Y:S01]  /*5530*/  F2FP.F16.E4M3.UNPACK_B R132, R84.H1 ;  /* 0x00000054ff84723e */ /* 0x000fe200030006ff */
[----:B------:R-:W3:Y:S01]  /*5540*/  LDTM.x64 R4, tmem[UR4] ;  /* 0x00000004000479ee */ /* 0x000ee20008340000 */
[----:B------:R-:W-:Y:S01]  /*5550*/  NOP ;  /* 0x0000000000007918 */ /* 0x000fe20000000000 */
[----:B------:R-:W-:Y:S01]  /*5560*/  R2UR UR5, R156 ;  /* 0x000000009c0572ca */ /* 0x000fe200000e0000 */
[--C-:B------:R-:W-:Y:S01]  /*5570*/  HADD2.F32 R129, -RZ, R130.reuse.H0_H0 ;  /* 0x20000082ff817230 */ /* 0x100fe20000004100 */
[----:B------:R-:W-:Y:S01]  /*5580*/  F2FP.F16.E4M3.UNPACK_B R93, R94 ;  /* 0x0000005eff5d723e */ /* 0x000fe200020006ff */
[----:B------:R-:W-:Y:S01]  /*5590*/  HADD2.F32 R130, -RZ, R130.H1_H1 ;  /* 0x30000082ff827230 */ /* 0x000fe20000004100 */
[-C--:B------:R-:W-:Y:S01]  /*55a0*/  F2FP.F16.E4M3.UNPACK_B R134, R85.reuse ;  /* 0x00000055ff86723e */ /* 0x080fe200020006ff */
[----:B------:R-:W-:Y:S01]  /*55b0*/  HADD2.F32 R84, -RZ, R109.H1_H1 ;  /* 0x3000006dff547230 */ /* 0x000fe20000004100 */
[----:B------:R-:W-:Y:S01]  /*55c0*/  F2FP.F16.E4M3.UNPACK_B R136, R85.H1 ;  /* 0x00000055ff88723e */ /* 0x000fe200030006ff */
[--C-:B------:R-:W-:Y:S01]  /*55d0*/  HADD2.F32 R85, -RZ, R107.reuse.H0_H0 ;  /* 0x2000006bff557230 */ /* 0x100fe20000004100 */
[-C--:B------:R-:W-:Y:S01]  /*55e0*/  F2FP.F16.E4M3.UNPACK_B R138, R86.reuse ;  /* 0x00000056ff8a723e */ /* 0x080fe200020006ff */
[--C-:B------:R-:W-:Y:S01]  /*55f0*/  HADD2.F32 R133, -RZ, R134.reuse.H0_H0 ;  /* 0x20000086ff857230 */ /* 0x100fe20000004100 */
[----:B------:R-:W-:Y:S01]  /*5600*/  F2FP.F16.E4M3.UNPACK_B R140, R86.H1 ;  /* 0x00000056ff8c723e */ /* 0x000fe200030006ff */
[----:B------:R-:W-:Y:S01]  /*5610*/  HADD2.F32 R86, -RZ, R107.H1_H1 ;  /* 0x3000006bff567230 */ /* 0x000fe20000004100 */
[----:B------:R-:W-:Y:S01]  /*5620*/  F2FP.F16.E4M3.UNPACK_B R142, R87 ;  /* 0x00000057ff8e723e */ /* 0x000fe200020006ff */
[----:B------:R-:W-:Y:S01]  /*5630*/  UIADD3 UR5, UPT, UPT, UR5, 0x90, URZ ;  /* 0x0000009005057890 */ /* 0x000fe2000fffe0ff */
[----:B------:R-:W-:Y:S01]  /*5640*/  HADD2.F32 R134, -RZ, R134.H1_H1 ;  /* 0x30000086ff867230 */ /* 0x000fe20000004100 */
[----:B------:R-:W-:Y:S01]  /*5650*/  F2FP.F16.E4M3.UNPACK_B R114, R88 ;  /* 0x00000058ff72723e */ /* 0x000fe200020006ff */
[--C-:B------:R-:W-:Y:S01]  /*5660*/  HADD2.F32 R137, -RZ, R138.reuse.H0_H0 ;  /* 0x2000008aff897230 */ /* 0x100fe20000004100 */
[----:B------:R-:W-:Y:S01]  /*5670*/  UPRMT UR5, UR37, 0x654, UR5 ;  /* 0x0000065425057896 */ /* 0x000fe20008000005 */
[----:B------:R-:W-:Y:S01]  /*5680*/  HADD2.F32 R138, -RZ, R138.H1_H1 ;  /* 0x3000008aff8a7230 */ /* 0x000fe20000004100 */
[-C--:B------:R-:W-:Y:S01]  /*5690*/  F2FP.F16.E4M3.UNPACK_B R118, R89.reuse ;  /* 0x00000059ff76723e */ /* 0x080fe200020006ff */
[--C-:B------:R-:W-:Y:S01]  /*56a0*/  HADD2.F32 R113, -RZ, R114.reuse.H0_H0 ;  /* 0x20000072ff717230 */ /* 0x100fe20000004100 */
[----:B------:R-:W-:Y:S01]  /*56b0*/  F2FP.F16.E4M3.UNPACK_B R120, R89.H1 ;  /* 0x00000059ff78723e */ /* 0x000fe200030006ff */
[C---:B---3--:R-:W-:Y:S01]  /*56c0*/  FMUL R4, R78.reuse, R4 ;  /* 0x000000044e047220 */ /* 0x048fe20000400000 */
[C---:B------:R-:W-:Y:S01]  /*56d0*/  FMUL R5, R78.reuse, R5 ;  /* 0x000000054e057220 */ /* 0x040fe20000400000 */
[C---:B------:R-:W-:Y:S01]  /*56e0*/  FMUL R8, R78.reuse, R8 ;  /* 0x000000084e087220 */ /* 0x040fe20000400000 */
[C---:B------:R-:W-:Y:S01]  /*56f0*/  FMUL R9, R78.reuse, R9 ;  /* 0x000000094e097220 */ /* 0x040fe20000400000 */
[----:B------:R-:W-:Y:S01]  /*5700*/  SYNCS.ARRIVE.TRANS64.RED.A1T0 RZ, [UR5], RZ ;  /* 0x000000ffffff79a7 */ /* 0x000fe20008100405 */
[C---:B------:R-:W-:Y:S01]  /*5710*/  FFMA R4, R81.reuse, R80, R4 ;  /* 0x0000005051047223 */ /* 0x040fe20000000004 */
[C---:B------:R-:W-:Y:S01]  /*5720*/  FFMA R5, R81.reuse, R82, R5 ;  /* 0x0000005251057223 */ /* 0x040fe20000000005 */
[----:B------:R-:W-:Y:S02]  /*5730*/  HADD2.F32 R89, -RZ, R93.H0_H0 ;  /* 0x2000005dff597230 */ /* 0x000fe40000004100 */
[C---:B------:R-:W-:Y:S01]  /*5740*/  FMUL R12, R78.reuse, R12 ;  /* 0x0000000c4e0c7220 */ /* 0x040fe20000400000 */
        /* <DEDUP_REMOVED lines=11> */
[----:B------:R-:W-:Y:S02]  /*5800*/  HADD2.F32 R114, -RZ, R114.H1_H1 ;  /* 0x30000072ff727230 */ /* 0x000fe40000004100 */
[C---:B------:R-:W-:Y:S01]  /*5810*/  FMUL R32, R78.reuse, R36 ;  /* 0x000000244e207220 */ /* 0x040fe20000400000 */
[C---:B------:R-:W-:Y:S01]  /*5820*/  FMUL R33, R78.reuse, R37 ;  /* 0x000000254e217220 */ /* 0x040fe20000400000 */
[--C-:B------:R-:W-:Y:S02]  /*5830*/  HADD2.F32 R117, -RZ, R118.reuse.H0_H0 ;  /* 0x20000076ff757230 */ /* 0x100fe40000004100 */
[C---:B------:R-:W-:Y:S01]  /*5840*/  FMUL R36, R78.reuse, R40 ;  /* 0x000000284e247220 */ /* 0x040fe20000400000 */
[----:B------:R-:W-:Y:S02]  /*5850*/  HADD2.F32 R118, -RZ, R118.H1_H1 ;  /* 0x30000076ff767230 */ /* 0x000fe40000004100 */
        /* <DEDUP_REMOVED lines=8> */
[----:B------:R-:W-:Y:S01]  /*58e0*/  F2FP.F16.E4M3.UNPACK_B R92, R94.H1 ;  /* 0x0000005eff5c723e */ /* 0x000fe200030006ff */
[C---:B------:R-:W-:Y:S01]  /*58f0*/  FMUL R53, R78.reuse, R57 ;  /* 0x000000394e357220 */ /* 0x040fe20000400000 */
[C---:B------:R-:W-:Y:S01]  /*5900*/  FMUL R56, R78.reuse, R60 ;  /* 0x0000003c4e387220 */ /* 0x040fe20000400000 */
[----:B------:R-:W-:Y:S01]  /*5910*/  F2FP.F16.E4M3.UNPACK_B R141, R87.H1 ;  /* 0x00000057ff8d723e */ /* 0x000fe200030006ff */
[C---:B------:R-:W-:Y:S01]  /*5920*/  FMUL R57, R78.reuse, R61 ;  /* 0x0000003d4e397220 */ /* 0x040fe20000400000 */
[----:B------:R-:W-:Y:S02]  /*5930*/  HADD2.F32 R80, -RZ, R142.H1_H1 ;  /* 0x3000008eff507230 */ /* 0x000fe40000004100 */
[C---:B------:R-:W-:Y:S01]  /*5940*/  FMUL R60, R78.reuse, R64 ;  /* 0x000000404e3c7220 */ /* 0x040fe20000400000 */
[----:B------:R-:W-:Y:S01]  /*5950*/  F2FP.F16.E4M3.UNPACK_B R116, R88.H1 ;  /* 0x00000058ff74723e */ /* 0x000fe200030006ff */
[C---:B------:R-:W-:Y:S01]  /*5960*/  FMUL R61, R78.reuse, R65 ;  /* 0x000000414e3d7220 */ /* 0x040fe20000400000 */
[C---:B------:R-:W-:Y:S01]  /*5970*/  FMUL R6, R78.reuse, R6 ;  /* 0x000000064e067220 */ /* 0x040fe20000400000 */
[----:B------:R-:W-:Y:S01]  /*5980*/  F2FP.F16.E4M3.UNPACK_B R94, R95 ;  /* 0x0000005fff5e723e */ /* 0x000fe200020006ff */
[C---:B------:R-:W-:Y:S01]  /*5990*/  FMUL R7, R78.reuse, R7 ;  /* 0x000000074e077220 */ /* 0x040fe20000400000 */
[--C-:B------:R-:W-:Y:S02]  /*59a0*/  HADD2.F32 R87, -RZ, R105.reuse.H0_H0 ;  /* 0x20000069ff577230 */ /* 0x100fe40000004100 */
[C---:B------:R-:W-:Y:S01]  /*59b0*/  FFMA R6, R81.reuse, R83, R6 ;  /* 0x0000005351067223 */ /* 0x040fe20000000006 */
[----:B------:R-:W-:Y:S01]  /*59c0*/  F2FP.F16.E4M3.UNPACK_B R122, R90 ;  /* 0x0000005aff7a723e */ /* 0x000fe200020006ff */
[C---:B------:R-:W-:Y:S01]  /*59d0*/  FFMA R7, R81.reuse, R84, R7 ;  /* 0x0000005451077223 */ /* 0x040fe20000000007 */
[C---:B------:R-:W-:Y:S01]  /*59e0*/  FFMA R8, R81.reuse, R85, R8 ;  /* 0x0000005551087223 */ /* 0x040fe20000000008 */
[----:B------:R-:W-:Y:S01]  /*59f0*/  F2FP.F16.E4M3.UNPACK_B R124, R90.H1 ;  /* 0x0000005aff7c723e */ /* 0x000fe200030006ff */
[----:B------:R-:W-:Y:S02]  /*5a00*/  HADD2.F32 R88, -RZ, R105.H1_H1 ;  /* 0x30000069ff587230 */ /* 0x000fe40000004100 */
[----:B------:R-:W-:Y:S01]  /*5a10*/  FFMA R9, R81, R86, R9 ;  /* 0x0000005651097223 */ /* 0x000fe20000000009 */
[----:B------:R-:W-:Y:S01]  /*5a20*/  F2FP.SATFINITE.E4M3.F32.PACK_AB_MERGE_C R156, R7, R6, RZ ;  /* 0x00000006079c723e */ /* 0x000fe200048070ff */
[----:B------:R-:W-:Y:S02]  /*5a30*/  HADD2.F32 R90, -RZ, R93.H1_H1 ;  /* 0x3000005dff5a7230 */ /* 0x000fe40000004100 */
[C---:B------:R-:W-:Y:S01]  /*5a40*/  FMUL R10, R78.reuse, R10 ;  /* 0x0000000a4e0a7220 */ /* 0x040fe20000400000 */
[--C-:B------:R-:W-:Y:S01]  /*5a50*/  HADD2.F32 R93, -RZ, R94.reuse.H0_H0 ;  /* 0x2000005eff5d7230 */ /* 0x100fe20000004100 */
[----:B------:R-:W-:Y:S01]  /*5a60*/  F2FP.SATFINITE.E4M3.F32.PACK_AB_MERGE_C R156, R5, R4, R156 ;  /* 0x00000004059c723e */ /* 0x000fe2000480709c */
[----:B------:R-:W-:Y:S02]  /*5a70*/  HADD2.F32 R94, -RZ, R94.H1_H1 ;  /* 0x3000005eff5e7230 */ /* 0x000fe40000004100 */
[C---:B------:R-:W-:Y:S01]  /*5a80*/  FFMA R10, R81.reuse, R87, R10 ;  /* 0x00000057510a7223 */ /* 0x040fe2000000000a */
[--C-:B------:R-:W-:Y:S02]  /*5a90*/  HADD2.F32 R121, -RZ, R122.reuse.H0_H0 ;  /* 0x2000007aff797230 */ /* 0x100fe40000004100 */
[C---:B------:R-:W-:Y:S01]  /*5aa0*/  FMUL R11, R78.reuse, R11 ;  /* 0x0000000b4e0b7220 */ /* 0x040fe20000400000 */
[----:B------:R-:W-:Y:S01]  /*5ab0*/  F2FP.F16.E4M3.UNPACK_B R126, R91 ;  /* 0x0000005bff7e723e */ /* 0x000fe200020006ff */
[----:B------:R-:W-:Y:S01]  /*5ac0*/  HADD2.F32 R122, -RZ, R122.H1_H1 ;  /* 0x3000007aff7a7230 */ /* 0x000fe20000004100 */
[----:B------:R-:W-:Y:S01]  /*5ad0*/  F2FP.F16.E4M3.UNPACK_B R103, R95.H1 ;  /* 0x0000005fff67723e */ /* 0x000fe200030006ff */
[C---:B------:R-:W-:Y:S01]  /*5ae0*/  FFMA R11, R81.reuse, R88, R11 ;  /* 0x00000058510b7223 */ /* 0x040fe2000000000b */
[----:B------:R-:W-:Y:S01]  /*5af0*/  F2FP.F16.E4M3.UNPACK_B R128, R91.H1 ;  /* 0x0000005bff80723e */ /* 0x000fe200030006ff */
[----:B------:R-:W-:Y:S02]  /*5b00*/  HADD2.F32 R91, -RZ, R92.H0_H0 ;  /* 0x2000005cff5b7230 */ /* 0x000fe40000004100 */
[C---:B------:R-:W-:Y:S01]  /*5b10*/  FFMA R12, R81.reuse, R89, R12 ;  /* 0x00000059510c7223 */ /* 0x040fe2000000000c */
[----:B------:R-:W-:Y:S01]  /*5b20*/  FFMA R13, R81, R90, R13 ;  /* 0x0000005a510d7223 */ /* 0x000fe2000000000d */
[----:B------:R-:W-:Y:S01]  /*5b30*/  F2FP.SATFINITE.E4M3.F32.PACK_AB_MERGE_C R157, R11, R10, RZ ;  /* 0x0000000a0b9d723e */ /* 0x000fe200048070ff */
[--C-:B------:R-:W-:Y:S01]  /*5b40*/  HADD2.F32 R125, -RZ, R126.reuse.H0_H0 ;  /* 0x2000007eff7d7230 */ /* 0x100fe20000004100 */
[----:B------:R-:W-:Y:S01]  /*5b50*/  F2FP.F16.E4M3.UNPACK_B R101, R96 ;  /* 0x00000060ff65723e */ /* 0x000fe200020006ff */
[----:B------:R-:W-:Y:S01]  /*5b60*/  HADD2.F32 R126, -RZ, R126.H1_H1 ;  /* 0x3000007eff7e7230 */ /* 0x000fe20000004100 */
[----:B------:R-:W-:Y:S01]  /*5b70*/  F2FP.SATFINITE.E4M3.F32.PACK_AB_MERGE_C R157, R9, R8, R157 ;  /* 0x00000008099d723e */ /* 0x000fe2000480709d */
[----:B------:R-:W-:Y:S02]  /*5b80*/  HADD2.F32 R83, -RZ, R142.H0_H0 ;  /* 0x2000008eff537230 */ /* 0x000fe40000004100 */
[C---:B------:R-:W-:Y:S01]  /*5b90*/  FMUL R14, R78.reuse, R14 ;  /* 0x0000000e4e0e7220 */ /* 0x040fe20000400000 */
[----:B------:R-:W-:Y:S02]  /*5ba0*/  HADD2.F32 R92, -RZ, R92.H1_H1 ;  /* 0x3000005cff5c7230 */ /* 0x000fe40000004100 */
[C---:B------:R-:W-:Y:S01]  /*5bb0*/  FMUL R15, R78.reuse, R15 ;  /* 0x0000000f4e0f7220 */ /* 0x040fe20000400000 */
[----:B------:R-:W-:Y:S01]  /*5bc0*/  F2FP.F16.E4M3.UNPACK_B R100, R96.H1 ;  /* 0x00000060ff64723e */ /* 0x000fe200030006ff */
[--C-:B------:R-:W-:Y:S02]  /*5bd0*/  HADD2.F32 R95, -RZ, R103.reuse.H0_H0 ;  /* 0x20000067ff5f7230 */ /* 0x100fe40000004100 */
[C---:B------:R-:W-:Y:S01]  /*5be0*/  FFMA R14, R81.reuse, R91, R14 ;  /* 0x0000005b510e7223 */ /* 0x040fe2000000000e */
[C---:B------:R-:W-:Y:S01]  /*5bf0*/  FFMA R15, R81.reuse, R92, R15 ;  /* 0x0000005c510f7223 */ /* 0x040fe2000000000f */
[C---:B------:R-:W-:Y:S01]  /*5c00*/  FFMA R16, R81.reuse, R93, R16 ;  /* 0x0000005d51107223 */ /* 0x040fe20000000010 */
[----:B------:R-:W-:Y:S01]  /*5c10*/  FFMA R17, R81, R94, R17 ;  /* 0x0000005e51117223 */ /* 0x000fe20000000011 */
[-C--:B------:R-:W-:Y:S01]  /*5c20*/  F2FP.F16.E4M3.UNPACK_B R102, R97.reuse ;  /* 0x00000061ff66723e */ /* 0x080fe200020006ff */
[----:B------:R-:W-:Y:S01]  /*5c30*/  HADD2.F32 R96, -RZ, R103.H1_H1 ;  /* 0x30000067ff607230 */ /* 0x000fe20000004100 */
[----:B------:R-:W-:Y:S01]  /*5c40*/  F2FP.SATFINITE.E4M3.F32.PACK_AB_MERGE_C R158, R15, R14, RZ ;  /* 0x0000000e0f9e723e */ /* 0x000fe200048070ff */
[C---:B------:R-:W-:Y:S01]  /*5c50*/  FMUL R18, R78.reuse, R18 ;  /* 0x000000124e127220 */ /* 0x040fe20000400000 */
[----:B------:R-:W-:Y:S01]  /*5c60*/  F2FP.F16.E4M3.UNPACK_B R104, R97.H1 ;  /* 0x00000061ff68723e */ /* 0x000fe200030006ff */
[--C-:B------:R-:W-:Y:S01]  /*5c70*/  HADD2.F32 R97, -RZ, R101.reuse.H0_H0 ;  /* 0x20000065ff617230 */ /* 0x100fe20000004100 */
[----:B------:R-:W-:Y:S01]  /*5c80*/  F2FP.SATFINITE.E4M3.F32.PACK_AB_MERGE_C R158, R13, R12, R158 ;  /* 0x0000000c0d9e723e */ /* 0x000fe2000480709e */
[C---:B------:R-:W-:Y:S01]  /*5c90*/  FFMA R18, R81.reuse, R95, R18 ;  /* 0x0000005f51127223 */ /* 0x040fe20000000012 */
[----:B------:R-:W-:Y:S01]  /*5ca0*/  F2FP.F16.E4M3.UNPACK_B R110, R99 ;  /* 0x00000063ff6e723e */ /* 0x000fe200020006ff */
[C---:B------:R-:W-:Y:S01]  /*5cb0*/  FMUL R19, R78.reuse, R19 ;  /* 0x000000134e137220 */ /* 0x040fe20000400000 */
[----:B------:R-:W-:Y:S01]  /*5cc0*/  F2FP.F16.E4M3.UNPACK_B R112, R99.H1 ;  /* 0x00000063ff70723e */ /* 0x000fe200030006ff */
[----:B------:R-:W-:Y:S01]  /*5cd0*/  HADD2.F32 R99, -RZ, R101.H1_H1 ;  /* 0x30000065ff637230 */ /* 0x000fe20000004100 */
[-C--:B------:R-:W-:Y:S01]  /*5ce0*/  F2FP.F16.E4M3.UNPACK_B R106, R98.reuse ;  /* 0x00000062ff6a723e */ /* 0x080fe200020006ff */
[----:B------:R-:W-:Y:S01]  /*5cf0*/  HADD2.F32 R101, -RZ, R102.H0_H0 ;  /* 0x20000066ff657230 */ /* 0x000fe20000004100 */
[----:B------:R-:W-:Y:S01]  /*5d00*/  F2FP.F16.E4M3.UNPACK_B R108, R98.H1 ;  /* 0x00000062ff6c723e */ /* 0x000fe200030006ff */
[----:B------:R-:W-:Y:S02]  /*5d10*/  HADD2.F32 R98, -RZ, R100.H0_H0 ;  /* 0x20000064ff627230 */ /* 0x000fe40000004100 */
[C---:B------:R-:W-:Y:S01]  /*5d20*/  FFMA R19, R81.reuse, R96, R19 ;  /* 0x0000006051137223 */ /* 0x040fe20000000013 */
[C---:B------:R-:W-:Y:S01]  /*5d30*/  FFMA R0, R81.reuse, R97, R0 ;  /* 0x0000006151007223 */ /* 0x040fe20000000000 */
[----:B------:R-:W-:Y:S01]  /*5d40*/  FFMA R2, R81, R99, R2 ;  /* 0x0000006351027223 */ /* 0x000fe20000000002 */
[----:B------:R-:W-:Y:S02]  /*5d50*/  HADD2.F32 R102, -RZ, R102.H1_H1 ;  /* 0x30000066ff667230 */ /* 0x000fe40000004100 */
[C---:B------:R-:W-:Y:S01]  /*5d60*/  FMUL R3, R78.reuse, R22 ;  /* 0x000000164e037220 */ /* 0x040fe20000400000 */
[----:B------:R-:W-:Y:S01]  /*5d70*/  HADD2.F32 R100, -RZ, R100.H1_H1 ;  /* 0x30000064ff647230 */ /* 0x000fe20000004100 */
[----:B------:R-:W-:Y:S01]  /*5d80*/  F2FP.SATFINITE.E4M3.F32.PACK_AB_MERGE_C R159, R19, R18, RZ ;  /* 0x00000012139f723e */ /* 0x000fe200048070ff */
[--C-:B------:R-:W-:Y:S02]  /*5d90*/  HADD2.F32 R105, -RZ, R106.reuse.H0_H0 ;  /* 0x2000006aff697230 */ /* 0x100fe40000004100 */
[----:B------:R-:W-:Y:S01]  /*5da0*/  FFMA R3, R81, R98, R3 ;  /* 0x0000006251037223 */ /* 0x000fe20000000003 */
[----:B------:R-:W-:Y:S01]  /*5db0*/  HADD2.F32 R106, -RZ, R106.H1_H1 ;  /* 0x3000006aff6a7230 */ /* 0x000fe20000004100 */
[----:B------:R-:W-:Y:S01]  /*5dc0*/  F2FP.SATFINITE.E4M3.F32.PACK_AB_MERGE_C R159, R17, R16, R159 ;  /* 0x00000010119f723e */ /* 0x000fe2000480709f */
[----:B------:R-:W-:Y:S02]  /*5dd0*/  HADD2.F32 R109, -RZ, R110.H0_H0 ;  /* 0x2000006eff6d7230 */ /* 0x000fe40000004100 */
[C---:B------:R-:W-:Y:S01]  /*5de0*/  FMUL R23, R78.reuse, R23 ;  /* 0x000000174e177220 */ /* 0x040fe20000400000 */
[--C-:B------:R-:W-:Y:S02]  /*5df0*/  HADD2.F32 R103, -RZ, R104.reuse.H0_H0 ;  /* 0x20000068ff677230 */ /* 0x100fe40000004100 */
[C---:B------:R-:W-:Y:S01]  /*5e00*/  FMUL R22, R78.reuse, R26 ;  /* 0x0000001a4e167220 */ /* 0x040fe20000400000 */
[----:B------:R-:W-:Y:S01]  /*5e10*/  HADD2.F32 R104, -RZ, R104.H1_H1 ;  /* 0x30000068ff687230 */ /* 0x000fe20000004100 */
[----:B------:R1:W-:Y:S01]  /*5e20*/  STS.128 [R168+UR43+0x2200], R156 ;  /* 0x0022009ca8007988 */ /* 0x0003e20008000c2b */
[C---:B------:R-:W-:Y:S01]  /*5e30*/  FFMA R23, R81.reuse, R100, R23 ;  /* 0x0000006451177223 */ /* 0x040fe20000000017 */
[C---:B------:R-:W-:Y:S01]  /*5e40*/  FFMA R20, R81.reuse, R101, R20 ;  /* 0x0000006551147223 */ /* 0x040fe20000000014 */
[C---:B------:R-:W-:Y:S01]  /*5e50*/  FFMA R21, R81.reuse, R102, R21 ;  /* 0x0000006651157223 */ /* 0x040fe20000000015 */
[----:B------:R-:W-:Y:S01]  /*5e60*/  FFMA R22, R81, R103, R22 ;  /* 0x0000006751167223 */ /* 0x000fe20000000016 */
[----:B------:R-:W-:Y:S01]  /*5e70*/  HADD2.F32 R110, -RZ, R110.H1_H1 ;  /* 0x3000006eff6e7230 */ /* 0x000fe20000004100 */
[----:B------:R-:W-:Y:S01]  /*5e80*/  F2FP.SATFINITE.E4M3.F32.PACK_AB_MERGE_C R161, R23, R3, RZ ;  /* 0x0000000317a1723e */ /* 0x000fe200048070ff */
[C---:B------:R-:W-:Y:S01]  /*5e90*/  FMUL R27, R78.reuse, R27 ;  /* 0x0000001b4e1b7220 */ /* 0x040fe20000400000 */
[--C-:B------:R-:W-:Y:S02]  /*5ea0*/  HADD2.F32 R107, -RZ, R108.reuse.H0_H0 ;  /* 0x2000006cff6b7230 */ /* 0x100fe40000004100 */
[----:B------:R-:W-:Y:S01]  /*5eb0*/  FMUL R26, R78, R30 ;  /* 0x0000001e4e1a7220 */ /* 0x000fe20000400000 */
[----:B------:R-:W-:Y:S01]  /*5ec0*/  HADD2.F32 R108, -RZ, R108.H1_H1 ;  /* 0x3000006cff6c7230 */ /* 0x000fe20000004100 */
[----:B------:R-:W-:Y:S01]  /*5ed0*/  F2FP.SATFINITE.E4M3.F32.PACK_AB_MERGE_C R160, R2, R0, R161 ;  /* 0x0000000002a0723e */ /* 0x000fe200048070a1 */
[C---:B------:R-:W-:Y:S01]  /*5ee0*/  FFMA R27, R81.reuse, R104, R27 ;  /* 0x00000068511b7223 */ /* 0x040fe2000000001b */
[C---:B------:R-:W-:Y:S01]  /*5ef0*/  FFMA R24, R81.reuse, R105, R24 ;  /* 0x0000006951187223 */ /* 0x040fe20000000018 */
[C---:B------:R-:W-:Y:S01]  /*5f00*/  FFMA R25, R81.reuse, R106, R25 ;  /* 0x0000006a51197223 */ /* 0x040fe20000000019 */
[----:B------:R-:W-:Y:S01]  /*5f10*/  FFMA R26, R81, R107, R26 ;  /* 0x0000006b511a7223 */ /* 0x000fe2000000001a */
[C---:B------:R-:W-:Y:S01]  /*5f20*/  FMUL R31, R78.reuse, R31 ;  /* 0x0000001f4e1f7220 */ /* 0x040fe20000400000 */
[--C-:B------:R-:W-:Y:S01]  /*5f30*/  HADD2.F32 R111, -RZ, R112.reuse.H0_H0 ;  /* 0x20000070ff6f7230 */ /* 0x100fe20000004100 */
[----:B------:R-:W-:Y:S01]  /*5f40*/  F2FP.SATFINITE.E4M3.F32.PACK_AB_MERGE_C R162, R27, R22, RZ ;  /* 0x000000161ba2723e */ /* 0x000fe200048070ff */
[----:B------:R-:W-:Y:S02]  /*5f50*/  HADD2.F32 R112, -RZ, R112.H1_H1 ;  /* 0x30000070ff707230 */ /* 0x000fe40000004100 */
[C---:B------:R-:W-:Y:S01]  /*5f60*/  FFMA R31, R81.reuse, R108, R31 ;  /* 0x0000006c511f7223 */ /* 0x040fe2000000001f */
[----:B------:R-:W-:Y:S01]  /*5f70*/  FFMA R28, R81, R109, R28 ;  /* 0x0000006d511c7223 */ /* 0x000fe2000000001c */
[----:B------:R-:W-:Y:S01]  /*5f80*/  F2FP.SATFINITE.E4M3.F32.PACK_AB_MERGE_C R161, R21, R20, R162 ;  /* 0x0000001415a1723e */ /* 0x000fe200048070a2 */
[----:B------:R-:W-:Y:S01]  /*5f90*/  FFMA R29, R81, R110, R29 ;  /* 0x0000006e511d7223 */ /* 0x000fe2000000001d */
[C---:B------:R-:W-:Y:S01]  /*5fa0*/  FMUL R30, R78.reuse, R34 ;  /* 0x000000224e1e7220 */ /* 0x040fe20000400000 */
[----:B------:R-:W-:Y:S01]  /*5fb0*/  F2FP.SATFINITE.E4M3.F32.PACK_AB_MERGE_C R163, R31, R26, RZ ;  /* 0x0000001a1fa3723e */ /* 0x000fe200048070ff */
[C---:B------:R-:W-:Y:S01]  /*5fc0*/  FMUL R35, R78.reuse, R35 ;  /* 0x000000234e237220 */ /* 0x040fe20000400000 */
[--C-:B------:R-:W-:Y:S02]  /*5fd0*/  HADD2.F32 R115, -RZ, R116.reuse.H0_H0 ;  /* 0x20000074ff737230 */ /* 0x100fe40000004100 */
[----:B------:R-:W-:Y:S01]  /*5fe0*/  FFMA R30, R81, R111, R30 ;  /* 0x0000006f511e7223 */ /* 0x000fe2000000001e */
[----:B------:R-:W-:Y:S01]  /*5ff0*/  F2FP.SATFINITE.E4M3.F32.PACK_AB_MERGE_C R162, R25, R24, R163 ;  /* 0x0000001819a2723e */ /* 0x000fe200048070a3 */
[C---:B------:R-:W-:Y:S01]  /*6000*/  FFMA R35, R81.reuse, R112, R35 ;  /* 0x0000007051237223 */ /* 0x040fe20000000023 */
[C---:B------:R-:W-:Y:S01]  /*6010*/  FFMA R32, R81.reuse, R113, R32 ;  /* 0x0000007151207223 */ /* 0x040fe20000000020 */
[----:B------:R-:W-:Y:S01]  /*6020*/  FFMA R33, R81, R114, R33 ;  /* 0x0000007251217223 */ /* 0x000fe20000000021 */
[----:B------:R-:W-:Y:S02]  /*6030*/  HADD2.F32 R116, -RZ, R116.H1_H1 ;  /* 0x30000074ff747230 */ /* 0x000fe40000004100 */
        /* <DEDUP_REMOVED lines=9> */
[----:B------:R-:W-:Y:S01]  /*60d0*/  HADD2.F32 R120, -RZ, R120.H1_H1 ;  /* 0x30000078ff787230 */ /* 0x000fe20000004100 */
[----:B------:R1:W-:Y:S01]  /*60e0*/  STS.128 [R178+0x2010], R160 ;  /* 0x002010a0b2007388 */ /* 0x0003e20000000c00 */
[----:B------:R-:W-:Y:S01]  /*60f0*/  F2FP.SATFINITE.E4M3.F32.PACK_AB_MERGE_C R184, R39, R34, RZ ;  /* 0x0000002227b8723e */ /* 0x000fe200048070ff */
[C---:B------:R-:W-:Y:S01]  /*6100*/  FMUL R38, R78.reuse, R42 ;  /* 0x0000002a4e267220 */ /* 0x040fe20000400000 */
[C---:B------:R-:W-:Y:S01]  /*6110*/  FMUL R43, R78.reuse, R43 ;  /* 0x0000002b4e2b7220 */ /* 0x040fe20000400000 */
[--C-:B------:R-:W-:Y:S01]  /*6120*/  HADD2.F32 R123, -RZ, R124.reuse.H0_H0 ;  /* 0x2000007cff7b7230 */ /* 0x100fe20000004100 */
[----:B------:R-:W-:Y:S01]  /*6130*/  F2FP.SATFINITE.E4M3.F32.PACK_AB_MERGE_C R184, R33, R32, R184 ;  /* 0x0000002021b8723e */ /* 0x000fe200048070b8 */
[C---:B------:R-:W-:Y:S01]  /*6140*/  FFMA R38, R81.reuse, R119, R38 ;  /* 0x0000007751267223 */ /* 0x040fe20000000026 */
        /* <DEDUP_REMOVED lines=12> */
[C---:B------:R-:W-:Y:S01]  /*6210*/  FFMA R45, R81.reuse, R126, R45 ;  /* 0x0000007e512d7223 */ /* 0x040fe2000000002d */
[----:B------:R-:W-:Y:S02]  /*6220*/  HADD2.F32 R128, -RZ, R128.H1_H1 ;  /* 0x30000080ff807230 */ /* 0x000fe40000004100 */
[C---:B------:R-:W-:Y:S01]  /*6230*/  FMUL R46, R78.reuse, R50 ;  /* 0x000000324e2e7220 */ /* 0x040fe20000400000 */
[C---:B------:R-:W-:Y:S01]  /*6240*/  FMUL R51, R78.reuse, R51 ;  /* 0x000000334e337220 */ /* 0x040fe20000400000 */
[--C-:B------:R-:W-:Y:S02]  /*6250*/  HADD2.F32 R131, -RZ, R132.reuse.H0_H0 ;  /* 0x20000084ff837230 */ /* 0x100fe40000004100 */
[C---:B------:R-:W-:Y:S01]  /*6260*/  FMUL R50, R78.reuse, R54 ;  /* 0x000000364e327220 */ /* 0x040fe20000400000 */
[C---:B------:R-:W-:Y:S01]  /*6270*/  FFMA R46, R81.reuse, R127, R46 ;  /* 0x0000007f512e7223 */ /* 0x040fe2000000002e */
[----:B------:R-:W-:Y:S02]  /*6280*/  HADD2.F32 R132, -RZ, R132.H1_H1 ;  /* 0x30000084ff847230 */ /* 0x000fe40000004100 */
[C---:B------:R-:W-:Y:S01]  /*6290*/  FFMA R51, R81.reuse, R128, R51 ;  /* 0x0000008051337223 */ /* 0x040fe20000000033 */
[C---:B------:R-:W-:Y:S01]  /*62a0*/  FMUL R55, R78.reuse, R55 ;  /* 0x000000374e377220 */ /* 0x040fe20000400000 */
[C---:B------:R-:W-:Y:S01]  /*62b0*/  FFMA R48, R81.reuse, R129, R48 ;  /* 0x0000008151307223 */ /* 0x040fe20000000030 */
[C---:B------:R-:W-:Y:S01]  /*62c0*/  FFMA R49, R81.reuse, R130, R49 ;  /* 0x0000008251317223 */ /* 0x040fe20000000031 */
[--C-:B------:R-:W-:Y:S02]  /*62d0*/  HADD2.F32 R135, -RZ, R136.reuse.H0_H0 ;  /* 0x20000088ff877230 */ /* 0x100fe40000004100 */
[C---:B------:R-:W-:Y:S01]  /*62e0*/  FFMA R50, R81.reuse, R131, R50 ;  /* 0x0000008351327223 */ /* 0x040fe20000000032 */
[----:B------:R-:W-:Y:S02]  /*62f0*/  HADD2.F32 R136, -RZ, R136.H1_H1 ;  /* 0x30000088ff887230 */ /* 0x000fe40000004100 */
[C---:B------:R-:W-:Y:S01]  /*6300*/  FMUL R54, R78.reuse, R58 ;  /* 0x0000003a4e367220 */ /* 0x040fe20000400000 */
        /* <DEDUP_REMOVED lines=16> */
[----:B------:R-:W-:Y:S01]  /*6410*/  FFMA R63, R81, R140, R63 ;  /* 0x0000008c513f7223 */ /* 0x000fe2000000003f */
[----:B------:R-:W-:Y:S01]  /*6420*/  FMUL R67, R78, R67 ;  /* 0x000000434e437220 */ /* 0x000fe20000400000 */
[----:B------:R-:W-:Y:S01]  /*6430*/  F2FP.SATFINITE.E4M3.F32.PACK_AB_MERGE_C R186, R47, R42, RZ ;  /* 0x0000002a2fba723e */ /* 0x000fe200048070ff */
[----:B------:R-:W-:Y:S01]  /*6440*/  FFMA R60, R81, R83, R60 ;  /* 0x00000053513c7223 */ /* 0x000fe2000000003c */
[----:B------:R-:W-:Y:S01]  /*6450*/  F2FP.SATFINITE.E4M3.F32.PACK_AB_MERGE_C R187, R51, R46, RZ ;  /* 0x0000002e33bb723e */ /* 0x000fe200048070ff */
[C---:B------:R-:W-:Y:S01]  /*6460*/  FFMA R61, R81.reuse, R80, R61 ;  /* 0x00000050513d7223 */ /* 0x040fe2000000003d */
[C---:B------:R-:W-:Y:S01]  /*6470*/  FFMA R62, R81.reuse, R85, R62 ;  /* 0x00000055513e7223 */ /* 0x040fe2000000003e */
[----:B------:R-:W-:Y:S01]  /*6480*/  FFMA R67, R81, R82, R67 ;  /* 0x0000005251437223 */ /* 0x000fe20000000043 */
[----:B------:R-:W-:Y:S02]  /*6490*/  F2FP.SATFINITE.E4M3.F32.PACK_AB_MERGE_C R186, R41, R40, R186 ;  /* 0x0000002829ba723e */ /* 0x000fe400048070ba */
[----:B------:R-:W-:Y:S02]  /*64a0*/  F2FP.SATFINITE.E4M3.F32.PACK_AB_MERGE_C R187, R45, R44, R187 ;  /* 0x0000002c2dbb723e */ /* 0x000fe400048070bb */
[----:B------:R-:W-:Y:S02]  /*64b0*/  F2FP.SATFINITE.E4M3.F32.PACK_AB_MERGE_C R188, R55, R50, RZ ;  /* 0x0000003237bc723e */ /* 0x000fe400048070ff */
[----:B------:R-:W-:Y:S01]  /*64c0*/  F2FP.SATFINITE.E4M3.F32.PACK_AB_MERGE_C R189, R59, R54, RZ ;  /* 0x000000363bbd723e */ /* 0x000fe200048070ff */
[----:B------:R1:W-:Y:S01]  /*64d0*/  STS.128 [R177+0x2020], R184 ;  /* 0x002020b8b1007388 */ /* 0x0003e20000000c00 */
[----:B------:R-:W-:Y:S02]  /*64e0*/  F2FP.SATFINITE.E4M3.F32.PACK_AB_MERGE_C R190, R63, R58, RZ ;  /* 0x0000003a3fbe723e */ /* 0x000fe400048070ff */
[----:B------:R-:W-:Y:S02]  /*64f0*/  F2FP.SATFINITE.E4M3.F32.PACK_AB_MERGE_C R182, R67, R62, RZ ;  /* 0x0000003e43b6723e */ /* 0x000fe400048070ff */
[----:B------:R-:W-:Y:S02]  /*6500*/  F2FP.SATFINITE.E4M3.F32.PACK_AB_MERGE_C R188, R49, R48, R188 ;  /* 0x0000003031bc723e */ /* 0x000fe400048070bc */
[----:B------:R-:W-:Y:S02]  /*6510*/  F2FP.SATFINITE.E4M3.F32.PACK_AB_MERGE_C R189, R53, R52, R189 ;  /* 0x0000003435bd723e */ /* 0x000fe400048070bd */
[----:B------:R-:W-:Y:S02]  /*6520*/  F2FP.SATFINITE.E4M3.F32.PACK_AB_MERGE_C R190, R57, R56, R190 ;  /* 0x0000003839be723e */ /* 0x000fe400048070be */
[----:B------:R-:W-:Y:S02]  /*6530*/  F2FP.SATFINITE.E4M3.F32.PACK_AB_MERGE_C R191, R61, R60, R182 ;  /* 0x0000003c3dbf723e */ /* 0x000fe400048070b6 */
[----:B------:R-:W-:Y:S03]  /*6540*/  IADD3 R76, PT, PT, R76, 0x1, RZ ;  /* 0x000000014c4c7810 */ /* 0x000fe60007ffe0ff */
[----:B------:R1:W-:Y:S01]  /*6550*/  STS.128 [R176+0x2030], R188 ;  /* 0x002030bcb0007388 */ /* 0x0003e20000000c00 */
[----:B------:R-:W-:Y:S01]  /*6560*/  @!PT LDS RZ, [RZ] ;  /* 0x00000000fffff984 */ /* 0x000fe20000000800 */
[----:B------:R-:W-:Y:S01]  /*6570*/  @!PT LDS RZ, [RZ] ;  /* 0x00000000fffff984 */ /* 0x000fe20000000800 */
[----:B------:R-:W-:Y:S01]  /*6580*/  @!PT LDS RZ, [RZ] ;  /* 0x00000000fffff984 */ /* 0x000fe20000000800 */
[----:B------:R-:W-:Y:S01]  /*6590*/  @!PT LDS RZ, [RZ] ;  /* 0x00000000fffff984 */ /* 0x000fe20000000800 */
[----:B------:R3:W-:Y:S07]  /*65a0*/  MEMBAR.ALL.CTA ;  /* 0x0000000000007992 */ /* 0x0007ee0000008000 */
[----:B---3--:R-:W3:Y:S02]  /*65b0*/  FENCE.VIEW.ASYNC.S ;  /* 0x00000000000073c6 */ /* 0x008ee40000000000 */
[----:B---3--:R-:W-:Y:S06]  /*65c0*/  BAR.SYNC.DEFER_BLOCKING 0x1, 0x80 ;  /* 0x0042000000007b1d */ /* 0x008fec0000010000 */
[----:B------:R-:W-:Y:S05]  /*65d0*/  @P0 BRA `(.L_x_92) ;  /* 0x0000000000340947 */ /* 0x000fea0003800000 */
[----:B------:R-:W-:Y:S01]  /*65e0*/  UIADD3 UR12, UPT, UPT, UR43, 0x2200, URZ ;  /* 0x000022002b0c7890 */ /* 0x000fe2000fffe0ff */
[----:B------:R-:W-:Y:S01]  /*65f0*/  R2UR UR9, R155 ;  /* 0x000000009b0972ca */ /* 0x000fe200000e0000 */
[----:B------:R-:W-:Y:S01]  /*6600*/  UIADD3 UR10, UP0, UPT, UR46, 0x680, URZ ;  /* 0x000006802e0a7890 */ /* 0x000fe2000ff1e0ff */
[----:B------:R-:W-:Y:S01]  /*6610*/  R2UR UR8, R165 ;  /* 0x00000000a50872ca */ /* 0x000fe200000e0000 */
[----:B------:R-:W-:Y:S02]  /*6620*/  UMOV UR7, UR36 ;  /* 0x0000002400077c82 */ /* 0x000fe40008000000 */
[----:B------:R-:W-:Y:S01]  /*6630*/  IMAD.U32 R179, RZ, RZ, UR12 ;  /* 0x0000000cffb37e24 */ /* 0x000fe2000f8e00ff */
[----:B------:R-:W-:Y:S04]  /*6640*/  UIADD3.X UR11, UPT, UPT, URZ, UR47, URZ, UP0, !UPT ;  /* 0x0000002fff0b7290 */ /* 0x000fe800087fe4ff */
[----:B------:R-:W-:Y:S03]  /*6650*/  R2UR UR4, R179 ;  /* 0x00000000b30472ca */ /* 0x000fe600000e0000 */
[----:B------:R-:W-:Y:S02]  /*6660*/  USHF.L.U32 UR5, UR9, 0x6, URZ ;  /* 0x0000000609057899 */ /* 0x000fe400080006ff */
[----:B------:R-:W-:Y:S09]  /*6670*/  USHF.L.U32 UR6, UR8, 0x7, URZ ;  /* 0x0000000708067899 */ /* 0x000ff200080006ff */
[----:B------:R3:W-:Y:S01]  /*6680*/  UTMASTG.3D [UR4], [UR10] ;  /* 0x000000040a0073b5 */ /* 0x0007e20008010000 */
[----:B------:R0:W-:Y:S01]  /*6690*/  UTMACMDFLUSH ;  /* 0x00000000000079b7 */ /* 0x0001e20000000000 */
[----:B---3--:R-:W-:Y:S04]  /*66a0*/  DEPBAR.LE SB0, 0x0 ;  /* 0x000080000000791a */ /* 0x008fe80000000000 */
.L_x_92:
[----:B------:R-:W-:Y:S05]  /*66b0*/  BSYNC.RECONVERGENT B0 ;  /* 0x0000000000007941 */ /* 0x000fea0003800200 */
.L_x_91:
[----:B------:R-:W-:Y:S01]  /*66c0*/  BAR.SYNC.DEFER_BLOCKING 0x1, 0x80 ;  /* 0x0042000000007b1d */ /* 0x000fe20000010000 */
[----:B------:R-:W-:Y:S01]  /*66d0*/  ISETP.NE.AND P2, PT, R180, RZ, PT ;  /* 0x000000ffb400720c */ /* 0x000fe20003f45270 */
[----:B------:R-:W-:Y:S01]  /*66e0*/  IMAD.IADD R155, R75, 0x1, R143 ;  /* 0x000000014b9b7824 */ /* 0x000fe200078e028f */
[----:B------:R-:W-:Y:S01]  /*66f0*/  ISETP.NE.AND P0, PT, R181, 0x2, PT ;  /* 0x00000002b500780c */ /* 0x000fe20003f05270 */
[----:B------:R-:W-:Y:S01]  /*6700*/  IMAD.IADD R165, R77, 0x1, R154 ;  /* 0x000000014da57824 */ /* 0x000fe200078e029a */
[----:B------:R-:W-:Y:S02]  /*6710*/  ISETP.NE.AND P1, PT, R76, 0x4, PT ;  /* 0x000000044c00780c */ /* 0x000fe40003f25270 */
[----:B------:R-:W-:Y:S02]  /*6720*/  SEL R3, RZ, 0x1, P0 ;  /* 0x00000001ff037807 */ /* 0x000fe40000000000 */
[----:B------:R-:W-:Y:S02]  /*6730*/  SEL R0, RZ, 0x1, P1 ;  /* 0x00000001ff007807 */ /* 0x000fe40000800000 */
[----:B------:R-:W-:Y:S02]  /*6740*/  LOP3.LUT R174, R174, R3, RZ, 0x3c, !PT ;  /* 0x00000003aeae7212 */ /* 0x000fe400078e3cff */
[----:B------:R-:W-:Y:S02]  /*6750*/  LOP3.LUT R175, R175, R0, RZ, 0x3c, !PT ;  /* 0x00000000afaf7212 */ /* 0x000fe400078e3cff */
[----:B------:R-:W-:Y:S02]  /*6760*/  @P2 R2UR UR36, R171 ;  /* 0x00000000ab2422ca */ /* 0x000fe400000e0000 */
[----:B------:R-:W-:Y:S02]  /*6770*/  SEL R181, R181, RZ, P0 ;  /* 0x000000ffb5b57207 */ /* 0x000fe40000000000 */
[----:B------:R-:W-:Y:S01]  /*6780*/  SEL R76, R76, RZ, P1 ;  /* 0x000000ff4c4c7207 */ /* 0x000fe20000800000 */
[----:B------:R-:W-:Y:S10]  /*6790*/  @P2 BRA `(.L_x_93) ;  /* 0xffffffdc00702947 */ /* 0x000ff4000383ffff */
[----:B------:R-:W-:Y:S05]  /*67a0*/  EXIT ;  /* 0x000000000000794d */ /* 0x000fea0003800000 */
.L_x_19:
[----:B--2---:R2:W1:Y:S02]  /*67b0*/  SYNCS.PHASECHK.TRANS64.TRYWAIT P0, [R3+URZ+0xc0], R2 ;  /* 0x0000c002030075a7 */ /* 0x00446400080011ff */
[----:B-1----:R-:W-:Y:S05]  /*67c0*/  @!P0 NANOSLEEP.SYNCS 0x989680 ;  /* 0x009896800000895d */ /* 0x002fea0003900000 */
[----:B------:R-:W1:Y:S02]  /*67d0*/  @!P0 SYNCS.PHASECHK.TRANS64 P0, [R3+URZ+0xc0], R2 ;  /* 0x0000c002030085a7 */ /* 0x000e6400080010ff */
[----:B-1----:R-:W-:Y:S05]  /*67e0*/  @!P0 BRA `(.L_x_19) ;  /* 0xfffffffc00f08947 */ /* 0x002fea000383ffff */
[----:B------:R-:W-:Y:S05]  /*67f0*/  BRA `(.L_x_94) ;  /* 0xffffffac00587947 */ /* 0x000fea000383ffff */
.L_x_22:
[----:B-1----:R-:W-:-:S07]  /*6800*/  MOV R2, UR33 ;  /* 0x0000002100027c02 */ /* 0x002fce0008000f00 */
.L_x_95:
[----:B-1----:R1:W2:Y:S02]  /*6810*/  SYNCS.PHASECHK.TRANS64.TRYWAIT P0, [R2+URZ+0x18], R5 ;  /* 0x00001805020075a7 */ /* 0x0022a400080011ff */
[----:B--2---:R-:W-:Y:S05]  /*6820*/  @!P0 NANOSLEEP.SYNCS 0x989680 ;  /* 0x009896800000895d */ /* 0x004fea0003900000 */
[----:B------:R-:W2:Y:S02]  /*6830*/  @!P0 SYNCS.PHASECHK.TRANS64 P0, [R2+URZ+0x18], R5 ;  /* 0x00001805020085a7 */ /* 0x000ea400080010ff */
[----:B--2---:R-:W-:Y:S05]  /*6840*/  @!P0 BRA `(.L_x_95) ;  /* 0xfffffffc00f08947 */ /* 0x004fea000383ffff */
[----:B------:R-:W-:Y:S05]  /*6850*/  BRA `(.L_x_21) ;  /* 0xffffffac00a87947 */ /* 0x000fea000383ffff */
.L_x_28:
[----:B-1----:R-:W-:-:S07]  /*6860*/  MOV R2, UR17 ;  /* 0x0000001100027c02 */ /* 0x002fce0008000f00 */
.L_x_96:
[----:B-1----:R1:W2:Y:S02]  /*6870*/  SYNCS.PHASECHK.TRANS64.TRYWAIT P0, [R2+URZ+0x18], R5 ;  /* 0x00001805020075a7 */ /* 0x0022a400080011ff */
[----:B--2---:R-:W-:Y:S05]  /*6880*/  @!P0 NANOSLEEP.SYNCS 0x989680 ;  /* 0x009896800000895d */ /* 0x004fea0003900000 */
[----:B------:R-:W2:Y:S02]  /*6890*/  @!P0 SYNCS.PHASECHK.TRANS64 P0, [R2+URZ+0x18], R5 ;  /* 0x00001805020085a7 */ /* 0x000ea400080010ff */
[----:B--2---:R-:W-:Y:S05]  /*68a0*/  @!P0 BRA `(.L_x_96) ;  /* 0xfffffffc00f08947 */ /* 0x004fea000383ffff */
[----:B------:R-:W-:Y:S05]  /*68b0*/  BRA `(.L_x_27) ;  /* 0xffffffb000507947 */ /* 0x000fea000383ffff */
.L_x_32:
[----:B-1----:R1:W2:Y:S02]  /*68c0*/  SYNCS.PHASECHK.TRANS64.TRYWAIT P0, [R2+URZ+0x50], R3 ;  /* 0x00005003020075a7 */ /* 0x0022a400080011ff */
[----:B--2---:R-:W-:Y:S05]  /*68d0*/  @!P0 NANOSLEEP.SYNCS 0x989680 ;  /* 0x009896800000895d */ /* 0x004fea0003900000 */
[----:B------:R-:W2:Y:S02]  /*68e0*/  @!P0 SYNCS.PHASECHK.TRANS64 P0, [R2+URZ+0x50], R3 ;  /* 0x00005003020085a7 */ /* 0x000ea400080010ff */
[----:B--2---:R-:W-:Y:S05]  /*68f0*/  @!P0 BRA `(.L_x_32) ;  /* 0xfffffffc00f08947 */ /* 0x004fea000383ffff */
[----:B------:R-:W-:Y:S05]  /*6900*/  BRA `(.L_x_97) ;  /* 0xffffffb000e07947 */ /* 0x000fea000383ffff */
.L_x_36:
[----:B----4-:R-:W-:-:S07]  /*6910*/  MOV R0, UR5 ;  /* 0x0000000500007c02 */ /* 0x010fce0008000f00 */
.L_x_98:
[----:B-1----:R1:W2:Y:S02]  /*6920*/  SYNCS.PHASECHK.TRANS64.TRYWAIT P0, [R0+URZ], R3 ;  /* 0x00000003000075a7 */ /* 0x0022a400080011ff */
[----:B--2---:R-:W-:Y:S05]  /*6930*/  @!P0 NANOSLEEP.SYNCS 0x989680 ;  /* 0x009896800000895d */ /* 0x004fea0003900000 */
[----:B------:R-:W2:Y:S02]  /*6940*/  @!P0 SYNCS.PHASECHK.TRANS64 P0, [R0+URZ], R3 ;  /* 0x00000003000085a7 */ /* 0x000ea400080010ff */
[----:B--2---:R-:W-:Y:S05]  /*6950*/  @!P0 BRA `(.L_x_98) ;  /* 0xfffffffc00f08947 */ /* 0x004fea000383ffff */
[----:B------:R-:W-:Y:S05]  /*6960*/  BRA `(.L_x_99) ;  /* 0xffffffb800507947 */ /* 0x000fea000383ffff */
.L_x_37:
[----:B----4-:R-:W-:-:S07]  /*6970*/  MOV R0, UR5 ;  /* 0x0000000500007c02 */ /* 0x010fce0008000f00 */
.L_x_100:
[----:B-1----:R1:W2:Y:S02]  /*6980*/  SYNCS.PHASECHK.TRANS64.TRYWAIT P0, [R0+URZ], R3 ;  /* 0x00000003000075a7 */ /* 0x0022a400080011ff */
[----:B--2---:R-:W-:Y:S05]  /*6990*/  @!P0 NANOSLEEP.SYNCS 0x989680 ;  /* 0x009896800000895d */ /* 0x004fea0003900000 */
[----:B------:R-:W2:Y:S02]  /*69a0*/  @!P0 SYNCS.PHASECHK.TRANS64 P0, [R0+URZ], R3 ;  /* 0x00000003000085a7 */ /* 0x000ea400080010ff */
[----:B--2---:R-:W-:Y:S05]  /*69b0*/  @!P0 BRA `(.L_x_100) ;  /* 0xfffffffc00f08947 */ /* 0x004fea000383ffff */
[----:B------:R-:W-:Y:S05]  /*69c0*/  BRA `(.L_x_101) ;  /* 0xffffffb8005c7947 */ /* 0x000fea000383ffff */
.L_x_40:
[----:B-1----:R1:W2:Y:S02]  /*69d0*/  SYNCS.PHASECHK.TRANS64.TRYWAIT P0, [R0+URZ+0xb0], R5 ;  /* 0x0000b005000075a7 */ /* 0x0022a400080011ff */
[----:B--2---:R-:W-:Y:S05]  /*69e0*/  @!P0 NANOSLEEP.SYNCS 0x989680 ;  /* 0x009896800000895d */ /* 0x004fea0003900000 */
[----:B------:R-:W2:Y:S02]  /*69f0*/  @!P0 SYNCS.PHASECHK.TRANS64 P0, [R0+URZ+0xb0], R5 ;  /* 0x0000b005000085a7 */ /* 0x000ea400080010ff */
[----:B--2---:R-:W-:Y:S05]  /*6a00*/  @!P0 BRA `(.L_x_40) ;  /* 0xfffffffc00f08947 */ /* 0x004fea000383ffff */
[----:B------:R-:W-:Y:S05]  /*6a10*/  BRA `(.L_x_102) ;  /* 0xffffffb800b87947 */ /* 0x000fea000383ffff */
.L_x_41:
[----:B------:R-:W-:-:S07]  /*6a20*/  MOV R0, UR5 ;  /* 0x0000000500007c02 */ /* 0x000fce0008000f00 */
.L_x_103:
[----:B-1----:R1:W2:Y:S02]  /*6a30*/  SYNCS.PHASECHK.TRANS64.TRYWAIT P0, [R0+URZ+0x60], R5 ;  /* 0x00006005000075a7 */ /* 0x0022a400080011ff */
[----:B--2---:R-:W-:Y:S05]  /*6a40*/  @!P0 NANOSLEEP.SYNCS 0x989680 ;  /* 0x009896800000895d */ /* 0x004fea0003900000 */
[----:B------:R-:W2:Y:S02]  /*6a50*/  @!P0 SYNCS.PHASECHK.TRANS64 P0, [R0+URZ+0x60], R5 ;  /* 0x00006005000085a7 */ /* 0x000ea400080010ff */
[----:B--2---:R-:W-:Y:S05]  /*6a60*/  @!P0 BRA `(.L_x_103) ;  /* 0xfffffffc00f08947 */ /* 0x004fea000383ffff */
[----:B------:R-:W-:Y:S05]  /*6a70*/  BRA `(.L_x_104) ;  /* 0xffffffb800c87947 */ /* 0x000fea000383ffff */
.L_x_42:
[----:B-1----:R1:W2:Y:S02]  /*6a80*/  SYNCS.PHASECHK.TRANS64.TRYWAIT P1, [R0+URZ+0x50], R5 ;  /* 0x00005005000075a7 */ /* 0x0022a400080211ff */
[----:B--2---:R-:W-:Y:S05]  /*6a90*/  @!P1 NANOSLEEP.SYNCS 0x989680 ;  /* 0x009896800000995d */ /* 0x004fea0003900000 */
[----:B------:R-:W2:Y:S02]  /*6aa0*/  @!P1 SYNCS.PHASECHK.TRANS64 P1, [R0+URZ+0x50], R5 ;  /* 0x00005005000095a7 */ /* 0x000ea400080210ff */
[----:B--2---:R-:W-:Y:S05]  /*6ab0*/  @!P1 BRA `(.L_x_42) ;  /* 0xfffffffc00f09947 */ /* 0x004fea000383ffff */
[----:B------:R-:W-:Y:S05]  /*6ac0*/  BRA `(.L_x_105) ;  /* 0xffffffb800f87947 */ /* 0x000fea000383ffff */
.L_x_45:
[----:B------:R-:W-:-:S07]  /*6ad0*/  MOV R0, UR5 ;  /* 0x0000000500007c02 */ /* 0x000fce0008000f00 */
.L_x_106:
[----:B-1----:R1:W2:Y:S02]  /*6ae0*/  SYNCS.PHASECHK.TRANS64.TRYWAIT P0, [R0+URZ+0x60], R3 ;  /* 0x00006003000075a7 */ /* 0x0022a400080011ff */
[----:B--2---:R-:W-:Y:S05]  /*6af0*/  @!P0 NANOSLEEP.SYNCS 0x989680 ;  /* 0x009896800000895d */ /* 0x004fea0003900000 */
[----:B------:R-:W2:Y:S02]  /*6b00*/  @!P0 SYNCS.PHASECHK.TRANS64 P0, [R0+URZ+0x60], R3 ;  /* 0x00006003000085a7 */ /* 0x000ea400080010ff */
[----:B--2---:R-:W-:Y:S05]  /*6b10*/  @!P0 BRA `(.L_x_106) ;  /* 0xfffffffc00f08947 */ /* 0x004fea000383ffff */
[----:B------:R-:W-:Y:S05]  /*6b20*/  BRA `(.L_x_44) ;  /* 0xffffffbc004c7947 */ /* 0x000fea000383ffff */
.L_x_52:
[----:B-1----:R1:W2:Y:S02]  /*6b30*/  SYNCS.PHASECHK.TRANS64.TRYWAIT P1, [R0+URZ+0x50], R5 ;  /* 0x00005005000075a7 */ /* 0x0022a400080211ff */
[----:B--2---:R-:W-:Y:S05]  /*6b40*/  @!P1 NANOSLEEP.SYNCS 0x989680 ;  /* 0x009896800000995d */ /* 0x004fea0003900000 */
[----:B------:R-:W2:Y:S02]  /*6b50*/  @!P1 SYNCS.PHASECHK.TRANS64 P1, [R0+URZ+0x50], R5 ;  /* 0x00005005000095a7 */ /* 0x000ea400080210ff */
[----:B--2---:R-:W-:Y:S05]  /*6b60*/  @!P1 BRA `(.L_x_52) ;  /* 0xfffffffc00f09947 */ /* 0x004fea000383ffff */
[----:B------:R-:W-:Y:S05]  /*6b70*/  BRA `(.L_x_107) ;  /* 0xffffffc000ac7947 */ /* 0x000fea000383ffff */
.L_x_53:
[----:B------:R-:W-:-:S07]  /*6b80*/  MOV R3, UR8 ;  /* 0x0000000800037c02 */ /* 0x000fce0008000f00 */
.L_x_108:
[----:B-1----:R1:W2:Y:S02]  /*6b90*/  SYNCS.PHASECHK.TRANS64.TRYWAIT P0, [R3+URZ+0x90], R0 ;  /* 0x00009000030075a7 */ /* 0x0022a400080011ff */
[----:B--2---:R-:W-:Y:S05]  /*6ba0*/  @!P0 NANOSLEEP.SYNCS 0x989680 ;  /* 0x009896800000895d */ /* 0x004fea0003900000 */
[----:B------:R-:W2:Y:S02]  /*6bb0*/  @!P0 SYNCS.PHASECHK.TRANS64 P0, [R3+URZ+0x90], R0 ;  /* 0x00009000030085a7 */ /* 0x000ea400080010ff */
[----:B--2---:R-:W-:Y:S05]  /*6bc0*/  @!P0 BRA `(.L_x_108) ;  /* 0xfffffffc00f08947 */ /* 0x004fea000383ffff */
[----:B------:R-:W-:Y:S05]  /*6bd0*/  BRA `(.L_x_109) ;  /* 0xffffffc000e47947 */ /* 0x000fea000383ffff */
.L_x_56:
[----:B------:R-:W-:Y:S07]  /*6be0*/  MOV R0, UR7 ;  /* 0x0000000700007c02 */ /* 0x000fee0008000f00 */
.L_x_110:
[----:B-1----:R1:W2:Y:S02]  /*6bf0*/  SYNCS.PHASECHK.TRANS64.TRYWAIT P0, [R0+URZ], R3 ;  /* 0x00000003000075a7 */ /* 0x0022a400080011ff */
[----:B--2---:R-:W-:Y:S05]  /*6c00*/  @!P0 NANOSLEEP.SYNCS 0x989680 ;  /* 0x009896800000895d */ /* 0x004fea0003900000 */
[----:B------:R-:W2:Y:S02]  /*6c10*/  @!P0 SYNCS.PHASECHK.TRANS64 P0, [R0+URZ], R3 ;  /* 0x00000003000085a7 */ /* 0x000ea400080010ff */
[----:B--2---:R-:W-:Y:S05]  /*6c20*/  @!P0 BRA `(.L_x_110) ;  /* 0xfffffffc00f08947 */ /* 0x004fea000383ffff */
[----:B------:R-:W-:Y:S05]  /*6c30*/  BRA `(.L_x_55) ;  /* 0xffffffc400007947 */ /* 0x000fea000383ffff */
.L_x_59:
[----:B------:R-:W-:-:S07]  /*6c40*/  MOV R0, UR5 ;  /* 0x0000000500007c02 */ /* 0x000fce0008000f00 */
.L_x_111:
[----:B--2---:R2:W3:Y:S02]  /*6c50*/  SYNCS.PHASECHK.TRANS64.TRYWAIT P0, [R0+URZ], R3 ;  /* 0x00000003000075a7 */ /* 0x0044e400080011ff */
[----:B---3--:R-:W-:Y:S05]  /*6c60*/  @!P0 NANOSLEEP.SYNCS 0x989680 ;  /* 0x009896800000895d */ /* 0x008fea0003900000 */
[----:B------:R-:W3:Y:S02]  /*6c70*/  @!P0 SYNCS.PHASECHK.TRANS64 P0, [R0+URZ], R3 ;  /* 0x00000003000085a7 */ /* 0x000ee400080010ff */
[----:B---3--:R-:W-:Y:S05]  /*6c80*/  @!P0 BRA `(.L_x_111) ;  /* 0xfffffffc00f08947 */ /* 0x008fea000383ffff */
[----:B------:R-:W-:Y:S05]  /*6c90*/  BRA `(.L_x_112) ;  /* 0xffffffc400b47947 */ /* 0x000fea000383ffff */
.L_x_60:
[----:B------:R-:W-:-:S07]  /*6ca0*/  MOV R0, UR5 ;  /* 0x0000000500007c02 */ /* 0x000fce0008000f00 */
.L_x_113:
[----:B-1----:R1:W2:Y:S02]  /*6cb0*/  SYNCS.PHASECHK.TRANS64.TRYWAIT P0, [R0+URZ], R3 ;  /* 0x00000003000075a7 */ /* 0x0022a400080011ff */
[----:B--2---:R-:W-:Y:S05]  /*6cc0*/  @!P0 NANOSLEEP.SYNCS 0x989680 ;  /* 0x009896800000895d */ /* 0x004fea0003900000 */
[----:B------:R-:W2:Y:S02]  /*6cd0*/  @!P0 SYNCS.PHASECHK.TRANS64 P0, [R0+URZ], R3 ;  /* 0x00000003000085a7 */ /* 0x000ea400080010ff */
[----:B--2---:R-:W-:Y:S05]  /*6ce0*/  @!P0 BRA `(.L_x_113) ;  /* 0xfffffffc00f08947 */ /* 0x004fea000383ffff */
[----:B------:R-:W-:Y:S05]  /*6cf0*/  BRA `(.L_x_114) ;  /* 0xffffffc400c07947 */ /* 0x000fea000383ffff */
.L_x_61:
[----:B------:R-:W-:-:S07]  /*6d00*/  MOV R0, UR5 ;  /* 0x0000000500007c02 */ /* 0x000fce0008000f00 */
.L_x_115:
[----:B-1----:R1:W2:Y:S02]  /*6d10*/  SYNCS.PHASECHK.TRANS64.TRYWAIT P0, [R0+URZ], R3 ;  /* 0x00000003000075a7 */ /* 0x0022a400080011ff */
[----:B--2---:R-:W-:Y:S05]  /*6d20*/  @!P0 NANOSLEEP.SYNCS 0x989680 ;  /* 0x009896800000895d */ /* 0x004fea0003900000 */
[----:B------:R-:W2:Y:S02]  /*6d30*/  @!P0 SYNCS.PHASECHK.TRANS64 P0, [R0+URZ], R3 ;  /* 0x00000003000085a7 */ /* 0x000ea400080010ff */
[----:B--2---:R-:W-:Y:S05]  /*6d40*/  @!P0 BRA `(.L_x_115) ;  /* 0xfffffffc00f08947 */ /* 0x004fea000383ffff */
[----:B------:R-:W-:Y:S05]  /*6d50*/  BRA `(.L_x_116) ;  /* 0xffffffc400cc7947 */ /* 0x000fea000383ffff */
.L_x_62:
[----:B------:R-:W-:-:S07]  /*6d60*/  MOV R0, UR7 ;  /* 0x0000000700007c02 */ /* 0x000fce0008000f00 */
.L_x_117:
[----:B-1----:R1:W2:Y:S02]  /*6d70*/  SYNCS.PHASECHK.TRANS64.TRYWAIT P0, [R0+URZ], R3 ;  /* 0x00000003000075a7 */ /* 0x0022a400080011ff */
[----:B--2---:R-:W-:Y:S05]  /*6d80*/  @!P0 NANOSLEEP.SYNCS 0x989680 ;  /* 0x009896800000895d */ /* 0x004fea0003900000 */
[----:B------:R-:W2:Y:S02]  /*6d90*/  @!P0 SYNCS.PHASECHK.TRANS64 P0, [R0+URZ], R3 ;  /* 0x00000003000085a7 */ /* 0x000ea400080010ff */
[----:B--2---:R-:W-:Y:S05]  /*6da0*/  @!P0 BRA `(.L_x_117) ;  /* 0xfffffffc00f08947 */ /* 0x004fea000383ffff */
[----:B------:R-:W-:Y:S05]  /*6db0*/  BRA `(.L_x_118) ;  /* 0xffffffc400d87947 */ /* 0x000fea000383ffff */
.L_x_67:
[----:B---3--:R3:W1:Y:S02]  /*6dc0*/  SYNCS.PHASECHK.TRANS64.TRYWAIT P0, [R0+URZ+0x50], R3 ;  /* 0x00005003000075a7 */ /* 0x00866400080011ff */
[----:B-1----:R-:W-:Y:S05]  /*6dd0*/  @!P0 NANOSLEEP.SYNCS 0x989680 ;  /* 0x009896800000895d */ /* 0x002fea0003900000 */
[----:B------:R-:W1:Y:S02]  /*6de0*/  @!P0 SYNCS.PHASECHK.TRANS64 P0, [R0+URZ+0x50], R3 ;  /* 0x00005003000085a7 */ /* 0x000e6400080010ff */
[----:B-1----:R-:W-:Y:S05]  /*6df0*/  @!P0 BRA `(.L_x_67) ;  /* 0xfffffffc00f08947 */ /* 0x002fea000383ffff */
[----:B------:R-:W-:Y:S05]  /*6e00*/  BRA `(.L_x_119) ;  /* 0xffffffc800d47947 */ /* 0x000fea000383ffff */
.L_x_70:
[----:B------:R-:W-:Y:S07]  /*6e10*/  MOV R0, UR6 ;  /* 0x0000000600007c02 */ /* 0x000fee0008000f00 */
.L_x_120:
[----:B-1----:R1:W3:Y:S02]  /*6e20*/  SYNCS.PHASECHK.TRANS64.TRYWAIT P0, [R0+URZ+0x48], R3 ;  /* 0x00004803000075a7 */ /* 0x0022e400080011ff */
[----:B---3--:R-:W-:Y:S05]  /*6e30*/  @!P0 NANOSLEEP.SYNCS 0x989680 ;  /* 0x009896800000895d */ /* 0x008fea0003900000 */
[----:B------:R-:W3:Y:S02]  /*6e40*/  @!P0 SYNCS.PHASECHK.TRANS64 P0, [R0+URZ+0x48], R3 ;  /* 0x00004803000085a7 */ /* 0x000ee400080010ff */
[----:B---3--:R-:W-:Y:S05]  /*6e50*/  @!P0 BRA `(.L_x_120) ;  /* 0xfffffffc00f08947 */ /* 0x008fea000383ffff */
[----:B------:R-:W-:Y:S05]  /*6e60*/  BRA `(.L_x_69) ;  /* 0xffffffcc00c07947 */ /* 0x000fea000383ffff */
.L_x_73:
[----:B------:R-:W-:Y:S07]  /*6e70*/  MOV R3, UR6 ;  /* 0x0000000600037c02 */ /* 0x000fee0008000f00 */
.L_x_121:
[----:B-1----:R1:W2:Y:S02]  /*6e80*/  SYNCS.PHASECHK.TRANS64.TRYWAIT P2, [R3+URZ+0x38], R26 ;  /* 0x0000381a030075a7 */ /* 0x0022a400080411ff */
[----:B--2---:R-:W-:Y:S05]  /*6e90*/  @!P2 NANOSLEEP.SYNCS 0x989680 ;  /* 0x009896800000a95d */ /* 0x004fea0003900000 */
[----:B------:R-:W2:Y:S02]  /*6ea0*/  @!P2 SYNCS.PHASECHK.TRANS64 P2, [R3+URZ+0x38], R26 ;  /* 0x0000381a0300a5a7 */ /* 0x000ea400080410ff */
[----:B--2---:R-:W-:Y:S05]  /*6eb0*/  @!P2 BRA `(.L_x_121) ;  /* 0xfffffffc00f0a947 */ /* 0x004fea000383ffff */
[----:B------:R-:W-:Y:S05]  /*6ec0*/  BRA `(.L_x_122) ;  /* 0xffffffd000547947 */ /* 0x000fea000383ffff */
.L_x_76:
[----:B--2---:R2:W4:Y:S02]  /*6ed0*/  SYNCS.PHASECHK.TRANS64.TRYWAIT P0, [R0+URZ+0x50], R3 ;  /* 0x00005003000075a7 */ /* 0x00452400080011ff */
[----:B----4-:R-:W-:Y:S05]  /*6ee0*/  @!P0 NANOSLEEP.SYNCS 0x989680 ;  /* 0x009896800000895d */ /* 0x010fea0003900000 */
[----:B------:R-:W4:Y:S02]  /*6ef0*/  @!P0 SYNCS.PHASECHK.TRANS64 P0, [R0+URZ+0x50], R3 ;  /* 0x00005003000085a7 */ /* 0x000f2400080010ff */
[----:B----4-:R-:W-:Y:S05]  /*6f00*/  @!P0 BRA `(.L_x_76) ;  /* 0xfffffffc00f08947 */ /* 0x010fea000383ffff */
[----:B------:R-:W-:Y:S05]  /*6f10*/  BRA `(.L_x_123) ;  /* 0xffffffd400a47947 */ /* 0x000fea000383ffff */
.L_x_87:
[----:B-1----:R-:W-:Y:S04]  /*6f20*/  MOV R0, UR43 ;  /* 0x0000002b00007c02 */ /* 0x002fe80008000f00 */
[----:B------:R1:W2:Y:S03]  /*6f30*/  SYNCS.PHASECHK.TRANS64.TRYWAIT P1, [R0+URZ+0x30], R3 ;  /* 0x00003003000075a7 */ /* 0x0002a600080211ff */
[----:B--2---:R-:W-:Y:S05]  /*6f40*/  @!P1 NANOSLEEP.SYNCS 0x989680 ;  /* 0x009896800000995d */ /* 0x004fea0003900000 */
[----:B------:R-:W2:Y:S02]  /*6f50*/  @!P1 SYNCS.PHASECHK.TRANS64 P1, [R0+URZ+0x30], R3 ;  /* 0x00003003000095a7 */ /* 0x000ea400080210ff */
[----:B--2---:R-:W-:Y:S05]  /*6f60*/  @!P1 BRA `(.L_x_87) ;  /* 0xfffffffc00ec9947 */ /* 0x004fea000383ffff */
[----:B------:R-:W-:Y:S05]  /*6f70*/  BRA `(.L_x_86) ;  /* 0xffffffe000a07947 */ /* 0x000fea000383ffff */
.L_x_89:
[----:B------:R1:W1:Y:S02]  /*6f80*/  SYNCS.PHASECHK.TRANS64.TRYWAIT P1, [R156+URZ+0x70], R5 ;  /* 0x000070059c0075a7 */ /* 0x00026400080211ff */
[----:B-1----:R-:W-:Y:S05]  /*6f90*/  @!P1 NANOSLEEP.SYNCS 0x989680 ;  /* 0x009896800000995d */ /* 0x002fea0003900000 */
[----:B------:R-:W1:Y:S02]  /*6fa0*/  @!P1 SYNCS.PHASECHK.TRANS64 P1, [R156+URZ+0x70], R5 ;  /* 0x000070059c0095a7 */ /* 0x000e6400080210ff */
[----:B-1----:R-:W-:Y:S05]  /*6fb0*/  @!P1 BRA `(.L_x_89) ;  /* 0xfffffffc00f09947 */ /* 0x002fea000383ffff */
[----:B------:R-:W-:Y:S05]  /*6fc0*/  BRA `(.L_x_88) ;  /* 0xffffffe000e47947 */ /* 0x000fea000383ffff */
        .weak           $__internal_0_$__cuda_sm10x_tcgen05_guardrail_trap_col_being_dealloced_not_returned_by_alloc
        .type           $__internal_0_$__cuda_sm10x_tcgen05_guardrail_trap_col_being_dealloced_not_returned_by_alloc,@function
        .size           $__internal_0_$__cuda_sm10x_tcgen05_guardrail_trap_col_being_dealloced_not_returned_by_alloc,($__internal_1_$__cuda_sm10x_tcgen05_guardrail_trap_phase_invalid_during_alloc - $__internal_0_$__cuda_sm10x_tcgen05_guardrail_trap_col_being_dealloced_not_returned_by_alloc)
$__internal_0_$__cuda_sm10x_tcgen05_guardrail_trap_col_being_dealloced_not_returned_by_alloc:
[----:B------:R-:W-:Y:S05]  /*6fd0*/  BPT.TRAP 0x1 ;  /* 0x000000040000795c */ /* 0x000fea0000300000 */
[----:B------:R-:W-:-:S04]  /*6fe0*/  HFMA2 R3, -RZ, RZ, 0, 0 ;  /* 0x00000000ff037431 */ /* 0x000fc800000001ff */
[----:B------:R-:W-:Y:S05]  /*6ff0*/  RET.REL.NODEC R2 `(_ZN7cutlass13device_kernelINS_4gemm6kernel13GemmUniversalIN4cute5tupleIJiiiiEEENS1_10collective13CollectiveMmaINS1_35MainloopSm100TmaUmmaWarpSpecializedILi3ELi2ELi4ENS5_IJNS4_1CILi1EEESB_SB_EEEEENS5_IJNSA_ILi128EEENSA_ILi64EEESF_EEENS_12float_e4m3_tENS5_IJlSB_lEEESH_SI_NS4_8TiledMMAINS4_8MMA_AtomIJNS4_10MMA_TraitsINS4_19SM100_MMA_F8F6F4_SSEJSH_SH_fSE_SF_NS4_17integral_constantINS4_4UMMA5MajorELSP_0EEESQ_NSN_INSO_7ScaleInELSR_0EEESS_EEEEEENS4_6LayoutISC_NS5_IJNSA_ILi0EEESW_SW_EEEEENS5_IJNS4_10UnderscoreESZ_SZ_EEEEENS4_13SM90_TMA_LOADENS4_14ComposedLayoutINS4_7SwizzleILi2ELi4ELi3EEENS4_18smem_ptr_flag_bitsILi8EEENSV_INS5_IJNSA_ILi8EEESF_EEENS5_IJSF_SB_EEEEEEEvNS4_8identityES12_S1C_vS1D_EENS_8epilogue10collective18CollectiveEpilogueINS1F_23Sm100TmaWarpSpecializedILi1ELi1ELi64ELb0ELb0EEEJSG_NS5_IJNSV_ISE_SB_EENSV_ISF_SB_EEEEESH_SI_SH_SI_NS1F_6fusion15FusionCallbacksIS1J_NS1N_17LinearCombinationISH_fSH_fLNS_15FloatRoundStyleE2EEESG_S1M_JEEENS4_5SM1004TMEM4LOAD26SM100_TMEM_LOAD_32dp32b64xES12_S1C_NS4_39AutoVectorizingCopyWithAssumedAlignmentILi128EEENS4_14SM90_TMA_STOREES1C_S1Y_S1Y_EEEvvEEEEvNT_6ParamsE) ;  /* 0xffffff9002007950 */ /* 0x000fea0003c3ffff */
        .weak           $__internal_1_$__cuda_sm10x_tcgen05_guardrail_trap_phase_invalid_during_alloc
        .type           $__internal_1_$__cuda_sm10x_tcgen05_guardrail_trap_phase_invalid_during_alloc,@function
        .size           $__internal_1_$__cuda_sm10x_tcgen05_guardrail_trap_phase_invalid_during_alloc,($__internal_2_$__cuda_sm10x_tcgen05_guardrail_trap_unallocated_columns_being_dealloced - $__internal_1_$__cuda_sm10x_tcgen05_guardrail_trap_phase_invalid_during_alloc)
$__internal_1_$__cuda_sm10x_tcgen05_guardrail_trap_phase_invalid_during_alloc:
[----:B------:R-:W-:Y:S05]  /*7000*/  BPT.TRAP 0x1 ;  /* 0x000000040000795c */ /* 0x000fea0000300000 */
[----:B------:R-:W-:-:S04]  /*7010*/  MOV R3, 0x0 ;  /* 0x0000000000037802 */ /* 0x000fc80000000f00 */
[----:B------:R-:W-:Y:S05]  /*7020*/  RET.REL.NODEC R2 `(_ZN7cutlass13device_kernelINS_4gemm6kernel13GemmUniversalIN4cute5tupleIJiiiiEEENS1_10collective13CollectiveMmaINS1_35MainloopSm100TmaUmmaWarpSpecializedILi3ELi2ELi4ENS5_IJNS4_1CILi1EEESB_SB_EEEEENS5_IJNSA_ILi128EEENSA_ILi64EEESF_EEENS_12float_e4m3_tENS5_IJlSB_lEEESH_SI_NS4_8TiledMMAINS4_8MMA_AtomIJNS4_10MMA_TraitsINS4_19SM100_MMA_F8F6F4_SSEJSH_SH_fSE_SF_NS4_17integral_constantINS4_4UMMA5MajorELSP_0EEESQ_NSN_INSO_7ScaleInELSR_0EEESS_EEEEEENS4_6LayoutISC_NS5_IJNSA_ILi0EEESW_SW_EEEEENS5_IJNS4_10UnderscoreESZ_SZ_EEEEENS4_13SM90_TMA_LOADENS4_14ComposedLayoutINS4_7SwizzleILi2ELi4ELi3EEENS4_18smem_ptr_flag_bitsILi8EEENSV_INS5_IJNSA_ILi8EEESF_EEENS5_IJSF_SB_EEEEEEEvNS4_8identityES12_S1C_vS1D_EENS_8epilogue10collective18CollectiveEpilogueINS1F_23Sm100TmaWarpSpecializedILi1ELi1ELi64ELb0ELb0EEEJSG_NS5_IJNSV_ISE_SB_EENSV_ISF_SB_EEEEESH_SI_SH_SI_NS1F_6fusion15FusionCallbacksIS1J_NS1N_17LinearCombinationISH_fSH_fLNS_15FloatRoundStyleE2EEESG_S1M_JEEENS4_5SM1004TMEM4LOAD26SM100_TMEM_LOAD_32dp32b64xES12_S1C_NS4_39AutoVectorizingCopyWithAssumedAlignmentILi128EEENS4_14SM90_TMA_STOREES1C_S1Y_S1Y_EEEvvEEEEvNT_6ParamsE) ;  /* 0xffffff8c02f47950 */ /* 0x000fea0003c3ffff */
        .weak           $__internal_2_$__cuda_sm10x_tcgen05_guardrail_trap_unallocated_columns_being_dealloced
        .type           $__internal_2_$__cuda_sm10x_tcgen05_guardrail_trap_unallocated_columns_being_dealloced,@function
        .size           $__internal_2_$__cuda_sm10x_tcgen05_guardrail_trap_unallocated_columns_being_dealloced,(.L_x_125 - $__internal_2_$__cuda_sm10x_tcgen05_guardrail_trap_unallocated_columns_being_dealloced)
$__internal_2_$__cuda_sm10x_tcgen05_guardrail_trap_unallocated_columns_being_dealloced:
[----:B------:R-:W-:Y:S05]  /*7030*/  BPT.TRAP 0x1 ;  /* 0x000000040000795c */ /* 0x000fea0000300000 */
[----:B------:R-:W-:-:S04]  /*7040*/  HFMA2 R3, -RZ, RZ, 0, 0 ;  /* 0x00000000ff037431 */ /* 0x000fc800000001ff */
[----:B------:R-:W-:Y:S05]  /*7050*/  RET.REL.NODEC R2 `(_ZN7cutlass13device_kernelINS_4gemm6kernel13GemmUniversalIN4cute5tupleIJiiiiEEENS1_10collective13CollectiveMmaINS1_35MainloopSm100TmaUmmaWarpSpecializedILi3ELi2ELi4ENS5_IJNS4_1CILi1EEESB_SB_EEEEENS5_IJNSA_ILi128EEENSA_ILi64EEESF_EEENS_12float_e4m3_tENS5_IJlSB_lEEESH_SI_NS4_8TiledMMAINS4_8MMA_AtomIJNS4_10MMA_TraitsINS4_19SM100_MMA_F8F6F4_SSEJSH_SH_fSE_SF_NS4_17integral_constantINS4_4UMMA5MajorELSP_0EEESQ_NSN_INSO_7ScaleInELSR_0EEESS_EEEEEENS4_6LayoutISC_NS5_IJNSA_ILi0EEESW_SW_EEEEENS5_IJNS4_10UnderscoreESZ_SZ_EEEEENS4_13SM90_TMA_LOADENS4_14ComposedLayoutINS4_7SwizzleILi2ELi4ELi3EEENS4_18smem_ptr_flag_bitsILi8EEENSV_INS5_IJNSA_ILi8EEESF_EEENS5_IJSF_SB_EEEEEEEvNS4_8identityES12_S1C_vS1D_EENS_8epilogue10collective18CollectiveEpilogueINS1F_23Sm100TmaWarpSpecializedILi1ELi1ELi64ELb0ELb0EEEJSG_NS5_IJNSV_ISE_SB_EENSV_ISF_SB_EEEEESH_SI_SH_SI_NS1F_6fusion15FusionCallbacksIS1J_NS1N_17LinearCombinationISH_fSH_fLNS_15FloatRoundStyleE2EEESG_S1M_JEEENS4_5SM1004TMEM4LOAD26SM100_TMEM_LOAD_32dp32b64xES12_S1C_NS4_39AutoVectorizingCopyWithAssumedAlignmentILi128EEENS4_14SM90_TMA_STOREES1C_S1Y_S1Y_EEEvvEEEEvNT_6ParamsE) ;  /* 0xffffff8c02e87950 */ /* 0x000fea0003c3ffff */
.L_x_124:
[----:B------:R-:W-:-:S00]  /*7060*/  BRA `(.L_x_124) ;  /* 0xfffffffc00fc7947 */ /* 0x000fc0000383ffff */
[----:B------:R-:W-:-:S00]  /*7070*/  NOP ;  /* 0x0000000000007918 */ /* 0x000fc00000000000 */
        /* <DEDUP_REMOVED lines=8> */
.L_x_125:


//--------------------- .nv.global.init           --------------------------
	.section	.nv.global.init,"aw",@progbits
.nv.global.init:
	.type		$str$27,@object
	.size		$str$27,($str$28 - $str$27)
$str$27:
        /*0000*/ 	.byte	0x28, 0x61, 0x64, 0x64, 0x72, 0x65, 0x73, 0x73, 0x20, 0x26, 0x20, 0x6d, 0x61, 0x73, 0x6b, 0x29
        /*0010*/ 	.byte	0x20, 0x3d, 0x3d, 0x20, 0x30, 0x00
	.type		$str$28,@object
	.size		$str$28,($str$26 - $str$28)
$str$28:
        /*0016*/ 	.byte	0x2f, 0x74, 0x6d, 0x70, 0x2f, 0x63, 0x75, 0x74, 0x6c, 0x61, 0x73, 0x73, 0x5f, 0x73, 0x77, 0x65
        /*0026*/ 	.byte	0x65, 0x70, 0x5f, 0x73, 0x72, 0x63, 0x2f, 0x69, 0x6e, 0x63, 0x6c, 0x75, 0x64, 0x65, 0x2f, 0x63
        /*0036*/ 	.byte	0x75, 0x74, 0x65, 0x2f, 0x70, 0x6f, 0x69, 0x6e, 0x74, 0x65, 0x72, 0x5f, 0x66, 0x6c, 0x61, 0x67
        /*0046*/ 	.byte	0x67, 0x65, 0x64, 0x2e, 0x68, 0x70, 0x70, 0x00
	.type		$str$26,@object
	.size		$str$26,($str$25 - $str$26)
$str$26:
        /*004e*/ 	.byte	0x2f, 0x74, 0x6d, 0x70, 0x2f, 0x63, 0x75, 0x74, 0x6c, 0x61, 0x73, 0x73, 0x5f, 0x73, 0x77, 0x65
        /*005e*/ 	.byte	0x65, 0x70, 0x5f, 0x73, 0x72, 0x63, 0x2f, 0x69, 0x6e, 0x63, 0x6c, 0x75, 0x64, 0x65, 0x2f, 0x63
        /*006e*/ 	.byte	0x75, 0x74, 0x65, 0x2f, 0x61, 0x74, 0x6f, 0x6d, 0x2f, 0x63, 0x6f, 0x70, 0x79, 0x5f, 0x74, 0x72
        /*007e*/ 	.byte	0x61, 0x69, 0x74, 0x73, 0x5f, 0x73, 0x6d, 0x31, 0x30, 0x30, 0x2e, 0x68, 0x70, 0x70, 0x00
	.type		$str$25,@object
	.size		$str$25,(__unnamed_1 - $str$25)
$str$25:
        /*008d*/ 	.byte	0x28, 0x28, 0x75, 0x69, 0x6e, 0x74, 0x33, 0x32, 0x5f, 0x74, 0x28, 0x74, 0x68, 0x72, 0x65, 0x61
        /*009d*/ 	.byte	0x64, 0x49, 0x64, 0x78, 0x2e, 0x78, 0x29, 0x20, 0x2f, 0x20, 0x33, 0x32, 0x29, 0x20, 0x25, 0x20
        /*00ad*/ 	.byte	0x34, 0x29, 0x20, 0x3d, 0x3d, 0x20, 0x28, 0x28, 0x28, 0x74, 0x6d, 0x65, 0x6d, 0x5f, 0x61, 0x64
        /*00bd*/ 	.byte	0x64, 0x72, 0x20, 0x3e, 0x3e, 0x20, 0x31, 0x36, 0x29, 0x20, 0x2f, 0x20, 0x33, 0x32, 0x29, 0x20
        /*00cd*/ 	.byte	0x25, 0x20, 0x34, 0x29, 0x00
	.type		__unnamed_1,@object
	.size		__unnamed_1,(__unnamed_2 - __unnamed_1)
__unnamed_1:
        /*00d2*/ 	.byte	0x61, 0x75, 0x74, 0x6f, 0x20, 0x63, 0x75, 0x74, 0x65, 0x3a, 0x3a, 0x61, 0x73, 0x5f, 0x70, 0x6f
        /* <DEDUP_REMOVED lines=24> */
        /*0262*/ 	.byte	0x43, 0x3c, 0x38, 0x31, 0x39, 0x32, 0x3e, 0x3e, 0x3e, 0x3e, 0x5d, 0x00
	.type		__unnamed_2,@object
	.size		__unnamed_2,(.L_2 - __unnamed_2)
__unnamed_2:
        /* <DEDUP_REMOVED lines=42> */
        /*050e*/ 	.byte	0x3e, 0x3e, 0x3e, 0x3e, 0x5d, 0x00
.L_2:


//--------------------- .nv.shared._ZN7cutlass13device_kernelINS_4gemm6kernel13GemmUniversalIN4cute5tupleIJiiiiEEENS1_10collective13CollectiveMmaINS1_35MainloopSm100TmaUmmaWarpSpecializedILi3ELi2ELi4ENS5_IJNS4_1CILi1EEESB_SB_EEEEENS5_IJNSA_ILi128EEENSA_ILi64EEESF_EEENS_12float_e4m3_tENS5_IJlSB_lEEESH_SI_NS4_8TiledMMAINS4_8MMA_AtomIJNS4_10MMA_TraitsINS4_19SM100_MMA_F8F6F4_SSEJSH_SH_fSE_SF_NS4_17integral_constantINS4_4UMMA5MajorELSP_0EEESQ_NSN_INSO_7ScaleInELSR_0EEESS_EEEEEENS4_6LayoutISC_NS5_IJNSA_ILi0EEESW_SW_EEEEENS5_IJNS4_10UnderscoreESZ_SZ_EEEEENS4_13SM90_TMA_LOADENS4_14ComposedLayoutINS4_7SwizzleILi2ELi4ELi3EEENS4_18smem_ptr_flag_bitsILi8EEENSV_INS5_IJNSA_ILi8EEESF_EEENS5_IJSF_SB_EEEEEEEvNS4_8identityES12_S1C_vS1D_EENS_8epilogue10collective18CollectiveEpilogueINS1F_23Sm100TmaWarpSpecializedILi1ELi1ELi64ELb0ELb0EEEJSG_NS5_IJNSV_ISE_SB_EENSV_ISF_SB_EEEEESH_SI_SH_SI_NS1F_6fusion15FusionCallbacksIS1J_NS1N_17LinearCombinationISH_fSH_fLNS_15FloatRoundStyleE2EEESG_S1M_JEEENS4_5SM1004TMEM4LOAD26SM100_TMEM_LOAD_32dp32b64xES12_S1C_NS4_39AutoVectorizingCopyWithAssumedAlignmentILi128EEENS4_14SM90_TMA_STOREES1C_S1Y_S1Y_EEEvvEEEEvNT_6ParamsE --------------------------
	.section	.nv.shared._ZN7cutlass13device_kernelINS_4gemm6kernel13GemmUniversalIN4cute5tupleIJiiiiEEENS1_10collective13CollectiveMmaINS1_35MainloopSm100TmaUmmaWarpSpecializedILi3ELi2ELi4ENS5_IJNS4_1CILi1EEESB_SB_EEEEENS5_IJNSA_ILi128EEENSA_ILi64EEESF_EEENS_12float_e4m3_tENS5_IJlSB_lEEESH_SI_NS4_8TiledMMAINS4_8MMA_AtomIJNS4_10MMA_TraitsINS4_19SM100_MMA_F8F6F4_SSEJSH_SH_fSE_SF_NS4_17integral_constantINS4_4UMMA5MajorELSP_0EEESQ_NSN_INSO_7ScaleInELSR_0EEESS_EEEEEENS4_6LayoutISC_NS5_IJNSA_ILi0EEESW_SW_EEEEENS5_IJNS4_10UnderscoreESZ_SZ_EEEEENS4_13SM90_TMA_LOADENS4_14ComposedLayoutINS4_7SwizzleILi2ELi4ELi3EEENS4_18smem_ptr_flag_bitsILi8EEENSV_INS5_IJNSA_ILi8EEESF_EEENS5_IJSF_SB_EEEEEEEvNS4_8identityES12_S1C_vS1D_EENS_8epilogue10collective18CollectiveEpilogueINS1F_23Sm100TmaWarpSpecializedILi1ELi1ELi64ELb0ELb0EEEJSG_NS5_IJNSV_ISE_SB_EENSV_ISF_SB_EEEEESH_SI_SH_SI_NS1F_6fusion15FusionCallbacksIS1J_NS1N_17LinearCombinationISH_fSH_fLNS_15FloatRoundStyleE2EEESG_S1M_JEEENS4_5SM1004TMEM4LOAD26SM100_TMEM_LOAD_32dp32b64xES12_S1C_NS4_39AutoVectorizingCopyWithAssumedAlignmentILi128EEENS4_14SM90_TMA_STOREES1C_S1Y_S1Y_EEEvvEEEEvNT_6ParamsE,"aw",@nobits
	.sectionflags	@""
	.align	16
	.zero		1024


//--------------------- .nv.shared.reserved.0     --------------------------
	.section	.nv.shared.reserved.0,"aw",@nobits
	.weak		__nv_reservedSMEM_offset_0_alias
	.size		__nv_reservedSMEM_offset_0_alias, 0, 64
	.other		__nv_reservedSMEM_offset_0_alias,@"STO_CUDA_RESERVED_SHARED STV_DEFAULT"
__nv_reservedSMEM_offset_0_alias:
	.zero		0
.nv.shared.reserved.0:
	.zero		64
	.weak		__nv_reservedSMEM_tcgen05_partition
	.type		__nv_reservedSMEM_tcgen05_partition,@object
	.size		__nv_reservedSMEM_tcgen05_partition,(.L_0 - __nv_reservedSMEM_tcgen05_partition)
__nv_reservedSMEM_tcgen05_partition:
	.zero		32
.L_0:


//--------------------- .nv.global                --------------------------
	.section	.nv.global,"aw",@nobits
.nv.global:
	.type		_ZN39_INTERNAL_2d20c145_4_k_cu_6b16c7c5_72334cute1_E,@object
	.size		_ZN39_INTERNAL_2d20c145_4_k_cu_6b16c7c5_72334cute1_E,(_ZN39_INTERNAL_2d20c145_4_k_cu_6b16c7c5_72334cuda3std3__45__cpo6cbeginE - _ZN39_INTERNAL_2d20c145_4_k_cu_6b16c7c5_72334cute1_E)
_ZN39_INTERNAL_2d20c145_4_k_cu_6b16c7c5_72334cute1_E:
	.zero		1
	.type		_ZN39_INTERNAL_2d20c145_4_k_cu_6b16c7c5_72334cuda3std3__45__cpo6cbeginE,@object
	.size		_ZN39_INTERNAL_2d20c145_4_k_cu_6b16c7c5_72334cuda3std3__45__cpo6cbeginE,(_ZN39_INTERNAL_2d20c145_4_k_cu_6b16c7c5_72334cuda3std3__48in_placeE - _ZN39_INTERNAL_2d20c145_4_k_cu_6b16c7c5_72334cuda3std3__45__cpo6cbeginE)
_ZN39_INTERNAL_2d20c145_4_k_cu_6b16c7c5_72334cuda3std3__45__cpo6cbeginE:
	.zero		1
	.type		_ZN39_INTERNAL_2d20c145_4_k_cu_6b16c7c5_72334cuda3std3__48in_placeE,@object
	.size		_ZN39_INTERNAL_2d20c145_4_k_cu_6b16c7c5_72334cuda3std3__48in_placeE,(_ZN39_INTERNAL_2d20c145_4_k_cu_6b16c7c5_72334cuda3std6ranges3__45__cpo9iter_moveE - _ZN39_INTERNAL_2d20c145_4_k_cu_6b16c7c5_72334cuda3std3__48in_placeE)
_ZN39_INTERNAL_2d20c145_4_k_cu_6b16c7c5_72334cuda3std3__48in_placeE:
	.zero		1
	.type		_ZN39_INTERNAL_2d20c145_4_k_cu_6b16c7c5_72334cuda3std6ranges3__45__cpo9iter_moveE,@object
	.size		_ZN39_INTERNAL_2d20c145_4_k_cu_6b16c7c5_72334cuda3std6ranges3__45__cpo9iter_moveE,(_ZN39_INTERNAL_2d20c145_4_k_cu_6b16c7c5_72334cuda3std3__45__cpo5beginE - _ZN39_INTERNAL_2d20c145_4_k_cu_6b16c7c5_72334cuda3std6ranges3__45__cpo9iter_moveE)
_ZN39_INTERNAL_2d20c145_4_k_cu_6b16c7c5_72334cuda3std6ranges3__45__cpo9iter_moveE:
	.zero		1
	.type		_ZN39_INTERNAL_2d20c145_4_k_cu_6b16c7c5_72334cuda3std3__45__cpo5beginE,@object
	.size		_ZN39_INTERNAL_2d20c145_4_k_cu_6b16c7c5_72334cuda3std3__45__cpo5beginE,(_ZN39_INTERNAL_2d20c145_4_k_cu_6b16c7c5_72334cuda3std3__441_GLOBAL__N__2d20c145_4_k_cu_6b16c7c5_72336ignoreE - _ZN39_INTERNAL_2d20c145_4_k_cu_6b16c7c5_72334cuda3std3__45__cpo5beginE)
_ZN39_INTERNAL_2d20c145_4_k_cu_6b16c7c5_72334cuda3std3__45__cpo5beginE:
	.zero		1
	.type		_ZN39_INTERNAL_2d20c145_4_k_cu_6b16c7c5_72334cuda3std3__441_GLOBAL__N__2d20c145_4_k_cu_6b16c7c5_72336ignoreE,@object
	.size		_ZN39_INTERNAL_2d20c145_4_k_cu_6b16c7c5_72334cuda3std3__441_GLOBAL__N__2d20c145_4_k_cu_6b16c7c5_72336ignoreE,(_ZN39_INTERNAL_2d20c145_4_k_cu_6b16c7c5_72334cute7productE - _ZN39_INTERNAL_2d20c145_4_k_cu_6b16c7c5_72334cuda3std3__441_GLOBAL__N__2d20c145_4_k_cu_6b16c7c5_72336ignoreE)
_ZN39_INTERNAL_2d20c145_4_k_cu_6b16c7c5_72334cuda3std3__441_GLOBAL__N__2d20c145_4_k_cu_6b16c7c5_72336ignoreE:
	.zero		1
	.type		_ZN39_INTERNAL_2d20c145_4_k_cu_6b16c7c5_72334cute7productE,@object
	.size		_ZN39_INTERNAL_2d20c145_4_k_cu_6b16c7c5_72334cute7productE,(_ZN39_INTERNAL_2d20c145_4_k_cu_6b16c7c5_72334cuda3std3__45__cpo3endE - _ZN39_INTERNAL_2d20c145_4_k_cu_6b16c7c5_72334cute7productE)
_ZN39_INTERNAL_2d20c145_4_k_cu_6b16c7c5_72334cute7productE:
	.zero		1
	.type		_ZN39_INTERNAL_2d20c145_4_k_cu_6b16c7c5_72334cuda3std3__45__cpo3endE,@object
	.size		_ZN39_INTERNAL_2d20c145_4_k_cu_6b16c7c5_72334cuda3std3__45__cpo3endE,(_ZN39_INTERNAL_2d20c145_4_k_cu_6b16c7c5_72334cuda3std3__419piecewise_constructE - _ZN39_INTERNAL_2d20c145_4_k_cu_6b16c7c5_72334cuda3std3__45__cpo3endE)
_ZN39_INTERNAL_2d20c145_4_k_cu_6b16c7c5_72334cuda3std3__45__cpo3endE:
	.zero		1
	.type		_ZN39_INTERNAL_2d20c145_4_k_cu_6b16c7c5_72334cuda3std3__419piecewise_constructE,@object
	.size		_ZN39_INTERNAL_2d20c145_4_k_cu_6b16c7c5_72334cuda3std3__419piecewise_constructE,(_ZN39_INTERNAL_2d20c145_4_k_cu_6b16c7c5_72334cuda3std3__45__cpo4cendE - _ZN39_INTERNAL_2d20c145_4_k_cu_6b16c7c5_72334cuda3std3__419piecewise_constructE)
_ZN39_INTERNAL_2d20c145_4_k_cu_6b16c7c5_72334cuda3std3__419piecewise_constructE:
	.zero		1
	.type		_ZN39_INTERNAL_2d20c145_4_k_cu_6b16c7c5_72334cuda3std3__45__cpo4cendE,@object
	.size		_ZN39_INTERNAL_2d20c145_4_k_cu_6b16c7c5_72334cuda3std3__45__cpo4cendE,(_ZN39_INTERNAL_2d20c145_4_k_cu_6b16c7c5_72334cuda3std6ranges3__45__cpo4swapE - _ZN39_INTERNAL_2d20c145_4_k_cu_6b16c7c5_72334cuda3std3__45__cpo4cendE)
_ZN39_INTERNAL_2d20c145_4_k_cu_6b16c7c5_72334cuda3std3__45__cpo4cendE:
	.zero		1
	.type		_ZN39_INTERNAL_2d20c145_4_k_cu_6b16c7c5_72334cuda3std6ranges3__45__cpo4swapE,@object
	.size		_ZN39_INTERNAL_2d20c145_4_k_cu_6b16c7c5_72334cuda3std6ranges3__45__cpo4swapE,(.L_10 - _ZN39_INTERNAL_2d20c145_4_k_cu_6b16c7c5_72334cuda3std6ranges3__45__cpo4swapE)
_ZN39_INTERNAL_2d20c145_4_k_cu_6b16c7c5_72334cuda3std6ranges3__45__cpo4swapE:
	.zero		1
.L_10:


//--------------------- .nv.constant0._ZN7cutlass13device_kernelINS_4gemm6kernel13GemmUniversalIN4cute5tupleIJiiiiEEENS1_10collective13CollectiveMmaINS1_35MainloopSm100TmaUmmaWarpSpecializedILi3ELi2ELi4ENS5_IJNS4_1CILi1EEESB_SB_EEEEENS5_IJNSA_ILi128EEENSA_ILi64EEESF_EEENS_12float_e4m3_tENS5_IJlSB_lEEESH_SI_NS4_8TiledMMAINS4_8MMA_AtomIJNS4_10MMA_TraitsINS4_19SM100_MMA_F8F6F4_SSEJSH_SH_fSE_SF_NS4_17integral_constantINS4_4UMMA5MajorELSP_0EEESQ_NSN_INSO_7ScaleInELSR_0EEESS_EEEEEENS4_6LayoutISC_NS5_IJNSA_ILi0EEESW_SW_EEEEENS5_IJNS4_10UnderscoreESZ_SZ_EEEEENS4_13SM90_TMA_LOADENS4_14ComposedLayoutINS4_7SwizzleILi2ELi4ELi3EEENS4_18smem_ptr_flag_bitsILi8EEENSV_INS5_IJNSA_ILi8EEESF_EEENS5_IJSF_SB_EEEEEEEvNS4_8identityES12_S1C_vS1D_EENS_8epilogue10collective18CollectiveEpilogueINS1F_23Sm100TmaWarpSpecializedILi1ELi1ELi64ELb0ELb0EEEJSG_NS5_IJNSV_ISE_SB_EENSV_ISF_SB_EEEEESH_SI_SH_SI_NS1F_6fusion15FusionCallbacksIS1J_NS1N_17LinearCombinationISH_fSH_fLNS_15FloatRoundStyleE2EEESG_S1M_JEEENS4_5SM1004TMEM4LOAD26SM100_TMEM_LOAD_32dp32b64xES12_S1C_NS4_39AutoVectorizingCopyWithAssumedAlignmentILi128EEENS4_14SM90_TMA_STOREES1C_S1Y_S1Y_EEEvvEEEEvNT_6ParamsE --------------------------
	.section	.nv.constant0._ZN7cutlass13device_kernelINS_4gemm6kernel13GemmUniversalIN4cute5tupleIJiiiiEEENS1_10collective13CollectiveMmaINS1_35MainloopSm100TmaUmmaWarpSpecializedILi3ELi2ELi4ENS5_IJNS4_1CILi1EEESB_SB_EEEEENS5_IJNSA_ILi128EEENSA_ILi64EEESF_EEENS_12float_e4m3_tENS5_IJlSB_lEEESH_SI_NS4_8TiledMMAINS4_8MMA_AtomIJNS4_10MMA_TraitsINS4_19SM100_MMA_F8F6F4_SSEJSH_SH_fSE_SF_NS4_17integral_constantINS4_4UMMA5MajorELSP_0EEESQ_NSN_INSO_7ScaleInELSR_0EEESS_EEEEEENS4_6LayoutISC_NS5_IJNSA_ILi0EEESW_SW_EEEEENS5_IJNS4_10UnderscoreESZ_SZ_EEEEENS4_13SM90_TMA_LOADENS4_14ComposedLayoutINS4_7SwizzleILi2ELi4ELi3EEENS4_18smem_ptr_flag_bitsILi8EEENSV_INS5_IJNSA_ILi8EEESF_EEENS5_IJSF_SB_EEEEEEEvNS4_8identityES12_S1C_vS1D_EENS_8epilogue10collective18CollectiveEpilogueINS1F_23Sm100TmaWarpSpecializedILi1ELi1ELi64ELb0ELb0EEEJSG_NS5_IJNSV_ISE_SB_EENSV_ISF_SB_EEEEESH_SI_SH_SI_NS1F_6fusion15FusionCallbacksIS1J_NS1N_17LinearCombinationISH_fSH_fLNS_15FloatRoundStyleE2EEESG_S1M_JEEENS4_5SM1004TMEM4LOAD26SM100_TMEM_LOAD_32dp32b64xES12_S1C_NS4_39AutoVectorizingCopyWithAssumedAlignmentILi128EEENS4_14SM90_TMA_STOREES1C_S1Y_S1Y_EEEvvEEEEvNT_6ParamsE,"a",@progbits
	.sectionflags	@""
	.align	4
.nv.constant0._ZN7cutlass13device_kernelINS_4gemm6kernel13GemmUniversalIN4cute5tupleIJiiiiEEENS1_10collective13CollectiveMmaINS1_35MainloopSm100TmaUmmaWarpSpecializedILi3ELi2ELi4ENS5_IJNS4_1CILi1EEESB_SB_EEEEENS5_IJNSA_ILi128EEENSA_ILi64EEESF_EEENS_12float_e4m3_tENS5_IJlSB_lEEESH_SI_NS4_8TiledMMAINS4_8MMA_AtomIJNS4_10MMA_TraitsINS4_19SM100_MMA_F8F6F4_SSEJSH_SH_fSE_SF_NS4_17integral_constantINS4_4UMMA5MajorELSP_0EEESQ_NSN_INSO_7ScaleInELSR_0EEESS_EEEEEENS4_6LayoutISC_NS5_IJNSA_ILi0EEESW_SW_EEEEENS5_IJNS4_10UnderscoreESZ_SZ_EEEEENS4_13SM90_TMA_LOADENS4_14ComposedLayoutINS4_7SwizzleILi2ELi4ELi3EEENS4_18smem_ptr_flag_bitsILi8EEENSV_INS5_IJNSA_ILi8EEESF_EEENS5_IJSF_SB_EEEEEEEvNS4_8identityES12_S1C_vS1D_EENS_8epilogue10collective18CollectiveEpilogueINS1F_23Sm100TmaWarpSpecializedILi1ELi1ELi64ELb0ELb0EEEJSG_NS5_IJNSV_ISE_SB_EENSV_ISF_SB_EEEEESH_SI_SH_SI_NS1F_6fusion15FusionCallbacksIS1J_NS1N_17LinearCombinationISH_fSH_fLNS_15FloatRoundStyleE2EEESG_S1M_JEEENS4_5SM1004TMEM4LOAD26SM100_TMEM_LOAD_32dp32b64xES12_S1C_NS4_39AutoVectorizingCopyWithAssumedAlignmentILi128EEENS4_14SM90_TMA_STOREES1C_S1Y_S1Y_EEEvvEEEEvNT_6ParamsE:
	.zero		2944


//--------------------- SYMBOLS --------------------------

	.type		.nv.reservedSmem.offset0,@object
	.size		.nv.reservedSmem.offset0,0x4
	.type		.nv.reservedSmem.cap,@object
	.size		.nv.reservedSmem.cap,0x4
	.type		__assertfail,@function
